//
// Generated by NVIDIA NVVM Compiler
//
// Compiler Build ID: CL-36424714
// Cuda compilation tools, release 13.0, V13.0.88
// Based on NVVM 20.0.0
//

.version 9.0
.target sm_100
.address_size 64

	// .globl	_Z14sobel_gpu_basePjS_ii
// _ZZ16sobel_gpu_sharedPjS_iiE6shared has been demoted
// _ZZ17sobel_gpu_shared2PjS_iiE6shared has been demoted

.visible .entry _Z14sobel_gpu_basePjS_ii(
	.param .u64 .ptr .align 1 _Z14sobel_gpu_basePjS_ii_param_0,
	.param .u64 .ptr .align 1 _Z14sobel_gpu_basePjS_ii_param_1,
	.param .u32 _Z14sobel_gpu_basePjS_ii_param_2,
	.param .u32 _Z14sobel_gpu_basePjS_ii_param_3
)
{
	.reg .pred 	%p<9>;
	.reg .b32 	%r<50>;
	.reg .b64 	%rd<26>;

	ld.param.u64 	%rd2, [_Z14sobel_gpu_basePjS_ii_param_0];
	ld.param.u64 	%rd3, [_Z14sobel_gpu_basePjS_ii_param_1];
	ld.param.u32 	%r5, [_Z14sobel_gpu_basePjS_ii_param_2];
	ld.param.u32 	%r6, [_Z14sobel_gpu_basePjS_ii_param_3];
	cvta.to.global.u64 	%rd1, %rd3;
	mov.u32 	%r8, %tid.x;
	mov.u32 	%r9, %ctaid.x;
	mov.u32 	%r10, %ntid.x;
	mad.lo.s32 	%r11, %r9, %r10, %r8;
	mov.u32 	%r12, %tid.y;
	mov.u32 	%r13, %ctaid.y;
	mov.u32 	%r14, %ntid.y;
	mad.lo.s32 	%r15, %r13, %r14, %r12;
	mul.lo.s32 	%r2, %r5, %r15;
	add.s32 	%r3, %r2, %r11;
	setp.lt.s32 	%p1, %r11, 1;
	setp.eq.s32 	%p2, %r15, 0;
	or.pred  	%p3, %p1, %p2;
	add.s32 	%r17, %r5, -1;
	setp.ge.s32 	%p4, %r11, %r17;
	or.pred  	%p5, %p3, %p4;
	add.s32 	%r18, %r6, -1;
	setp.ge.s32 	%p6, %r15, %r18;
	or.pred  	%p7, %p5, %p6;
	@%p7 bra 	$L__BB0_4;
	cvta.to.global.u64 	%rd4, %rd2;
	sub.s32 	%r19, %r2, %r5;
	cvt.s64.s32 	%rd5, %r19;
	cvt.u64.u32 	%rd6, %r11;
	add.s64 	%rd7, %rd5, %rd6;
	shl.b64 	%rd8, %rd7, 2;
	add.s64 	%rd9, %rd4, %rd8;
	ld.global.u32 	%r20, [%rd9+-4];
	cvt.s64.s32 	%rd10, %r2;
	add.s64 	%rd11, %rd10, %rd6;
	shl.b64 	%rd12, %rd11, 2;
	add.s64 	%rd13, %rd4, %rd12;
	ld.global.u32 	%r21, [%rd13+-4];
	shl.b32 	%r22, %r21, 1;
	shl.b32 	%r23, %r5, 1;
	add.s32 	%r24, %r19, %r23;
	cvt.s64.s32 	%rd14, %r24;
	add.s64 	%rd15, %rd14, %rd6;
	shl.b64 	%rd16, %rd15, 2;
	add.s64 	%rd17, %rd4, %rd16;
	ld.global.u32 	%r25, [%rd17+-4];
	add.s32 	%r26, %r25, %r20;
	add.s32 	%r27, %r22, %r26;
	ld.global.u32 	%r28, [%rd9+4];
	sub.s32 	%r29, %r28, %r27;
	ld.global.u32 	%r30, [%rd13+4];
	shl.b32 	%r31, %r30, 1;
	add.s32 	%r32, %r29, %r31;
	ld.global.u32 	%r33, [%rd17+4];
	add.s32 	%r34, %r32, %r33;
	add.s32 	%r35, %r19, %r11;
	mul.wide.s32 	%rd18, %r35, 4;
	add.s64 	%rd19, %rd4, %rd18;
	ld.global.u32 	%r36, [%rd19];
	shl.b32 	%r37, %r36, 1;
	add.s32 	%r38, %r3, %r5;
	mul.wide.s32 	%rd20, %r38, 4;
	add.s64 	%rd21, %rd4, %rd20;
	ld.global.u32 	%r39, [%rd21];
	add.s32 	%r40, %r37, %r20;
	add.s32 	%r41, %r40, %r28;
	shl.b32 	%r42, %r39, 1;
	add.s32 	%r43, %r25, %r42;
	add.s32 	%r44, %r43, %r33;
	sub.s32 	%r45, %r41, %r44;
	mul.lo.s32 	%r46, %r34, %r34;
	mad.lo.s32 	%r47, %r45, %r45, %r46;
	setp.lt.u32 	%p8, %r47, 4001;
	@%p8 bra 	$L__BB0_3;
	mul.wide.s32 	%rd24, %r3, 4;
	add.s64 	%rd25, %rd1, %rd24;
	mov.b32 	%r49, 255;
	st.global.u32 	[%rd25], %r49;
	bra.uni 	$L__BB0_4;
$L__BB0_3:
	mul.wide.s32 	%rd22, %r3, 4;
	add.s64 	%rd23, %rd1, %rd22;
	mov.b32 	%r48, 0;
	st.global.u32 	[%rd23], %r48;
$L__BB0_4:
	ret;

}
	// .globl	_Z18sobel_gpu_regreusePjS_ii
.visible .entry _Z18sobel_gpu_regreusePjS_ii(
	.param .u64 .ptr .align 1 _Z18sobel_gpu_regreusePjS_ii_param_0,
	.param .u64 .ptr .align 1 _Z18sobel_gpu_regreusePjS_ii_param_1,
	.param .u32 _Z18sobel_gpu_regreusePjS_ii_param_2,
	.param .u32 _Z18sobel_gpu_regreusePjS_ii_param_3
)
{
	.reg .pred 	%p<9>;
	.reg .b32 	%r<50>;
	.reg .b64 	%rd<26>;

	ld.param.u64 	%rd2, [_Z18sobel_gpu_regreusePjS_ii_param_0];
	ld.param.u64 	%rd3, [_Z18sobel_gpu_regreusePjS_ii_param_1];
	ld.param.u32 	%r5, [_Z18sobel_gpu_regreusePjS_ii_param_2];
	ld.param.u32 	%r6, [_Z18sobel_gpu_regreusePjS_ii_param_3];
	cvta.to.global.u64 	%rd1, %rd3;
	mov.u32 	%r8, %tid.x;
	mov.u32 	%r9, %ctaid.x;
	mov.u32 	%r10, %ntid.x;
	mad.lo.s32 	%r11, %r9, %r10, %r8;
	mov.u32 	%r12, %tid.y;
	mov.u32 	%r13, %ctaid.y;
	mov.u32 	%r14, %ntid.y;
	mad.lo.s32 	%r15, %r13, %r14, %r12;
	mul.lo.s32 	%r2, %r5, %r15;
	add.s32 	%r3, %r2, %r11;
	setp.lt.s32 	%p1, %r11, 1;
	setp.eq.s32 	%p2, %r15, 0;
	or.pred  	%p3, %p1, %p2;
	add.s32 	%r17, %r5, -1;
	setp.ge.s32 	%p4, %r11, %r17;
	or.pred  	%p5, %p3, %p4;
	add.s32 	%r18, %r6, -1;
	setp.ge.s32 	%p6, %r15, %r18;
	or.pred  	%p7, %p5, %p6;
	@%p7 bra 	$L__BB1_4;
	cvta.to.global.u64 	%rd4, %rd2;
	sub.s32 	%r19, %r2, %r5;
	cvt.s64.s32 	%rd5, %r19;
	cvt.u64.u32 	%rd6, %r11;
	add.s64 	%rd7, %rd5, %rd6;
	shl.b64 	%rd8, %rd7, 2;
	add.s64 	%rd9, %rd4, %rd8;
	ld.global.u32 	%r20, [%rd9+-4];
	cvt.s64.s32 	%rd10, %r2;
	add.s64 	%rd11, %rd10, %rd6;
	shl.b64 	%rd12, %rd11, 2;
	add.s64 	%rd13, %rd4, %rd12;
	ld.global.u32 	%r21, [%rd13+-4];
	shl.b32 	%r22, %r5, 1;
	add.s32 	%r23, %r19, %r22;
	cvt.s64.s32 	%rd14, %r23;
	add.s64 	%rd15, %rd14, %rd6;
	shl.b64 	%rd16, %rd15, 2;
	add.s64 	%rd17, %rd4, %rd16;
	ld.global.u32 	%r24, [%rd17+-4];
	ld.global.u32 	%r25, [%rd9+4];
	ld.global.u32 	%r26, [%rd13+4];
	ld.global.u32 	%r27, [%rd17+4];
	add.s32 	%r28, %r19, %r11;
	mul.wide.s32 	%rd18, %r28, 4;
	add.s64 	%rd19, %rd4, %rd18;
	ld.global.u32 	%r29, [%rd19];
	add.s32 	%r30, %r3, %r5;
	mul.wide.s32 	%rd20, %r30, 4;
	add.s64 	%rd21, %rd4, %rd20;
	ld.global.u32 	%r31, [%rd21];
	shl.b32 	%r32, %r21, 1;
	add.s32 	%r33, %r24, %r20;
	add.s32 	%r34, %r32, %r33;
	sub.s32 	%r35, %r25, %r34;
	shl.b32 	%r36, %r26, 1;
	add.s32 	%r37, %r35, %r36;
	add.s32 	%r38, %r37, %r27;
	shl.b32 	%r39, %r29, 1;
	add.s32 	%r40, %r20, %r25;
	add.s32 	%r41, %r24, %r27;
	shl.b32 	%r42, %r31, 1;
	add.s32 	%r43, %r40, %r39;
	add.s32 	%r44, %r41, %r42;
	sub.s32 	%r45, %r43, %r44;
	mul.lo.s32 	%r46, %r38, %r38;
	mad.lo.s32 	%r47, %r45, %r45, %r46;
	setp.lt.u32 	%p8, %r47, 4001;
	@%p8 bra 	$L__BB1_3;
	mul.wide.s32 	%rd24, %r3, 4;
	add.s64 	%rd25, %rd1, %rd24;
	mov.b32 	%r49, 255;
	st.global.u32 	[%rd25], %r49;
	bra.uni 	$L__BB1_4;
$L__BB1_3:
	mul.wide.s32 	%rd22, %r3, 4;
	add.s64 	%rd23, %rd1, %rd22;
	mov.b32 	%r48, 0;
	st.global.u32 	[%rd23], %r48;
$L__BB1_4:
	ret;

}
	// .globl	_Z14sobel_gpu_appxPjS_ii
.visible .entry _Z14sobel_gpu_appxPjS_ii(
	.param .u64 .ptr .align 1 _Z14sobel_gpu_appxPjS_ii_param_0,
	.param .u64 .ptr .align 1 _Z14sobel_gpu_appxPjS_ii_param_1,
	.param .u32 _Z14sobel_gpu_appxPjS_ii_param_2,
	.param .u32 _Z14sobel_gpu_appxPjS_ii_param_3
)
{
	.reg .pred 	%p<9>;
	.reg .b32 	%r<44>;
	.reg .b64 	%rd<22>;

	ld.param.u64 	%rd2, [_Z14sobel_gpu_appxPjS_ii_param_0];
	ld.param.u64 	%rd3, [_Z14sobel_gpu_appxPjS_ii_param_1];
	ld.param.u32 	%r5, [_Z14sobel_gpu_appxPjS_ii_param_2];
	ld.param.u32 	%r6, [_Z14sobel_gpu_appxPjS_ii_param_3];
	cvta.to.global.u64 	%rd1, %rd3;
	mov.u32 	%r8, %tid.x;
	mov.u32 	%r9, %ctaid.x;
	mov.u32 	%r10, %ntid.x;
	mad.lo.s32 	%r11, %r9, %r10, %r8;
	mov.u32 	%r12, %tid.y;
	mov.u32 	%r13, %ctaid.y;
	mov.u32 	%r14, %ntid.y;
	mad.lo.s32 	%r15, %r13, %r14, %r12;
	mul.lo.s32 	%r2, %r5, %r15;
	add.s32 	%r3, %r2, %r11;
	setp.lt.s32 	%p1, %r11, 1;
	setp.eq.s32 	%p2, %r15, 0;
	or.pred  	%p3, %p1, %p2;
	add.s32 	%r17, %r5, -1;
	setp.ge.s32 	%p4, %r11, %r17;
	or.pred  	%p5, %p3, %p4;
	add.s32 	%r18, %r6, -1;
	setp.ge.s32 	%p6, %r15, %r18;
	or.pred  	%p7, %p5, %p6;
	@%p7 bra 	$L__BB2_4;
	cvta.to.global.u64 	%rd4, %rd2;
	sub.s32 	%r19, %r2, %r5;
	cvt.s64.s32 	%rd5, %r19;
	cvt.u64.u32 	%rd6, %r11;
	add.s64 	%rd7, %rd5, %rd6;
	shl.b64 	%rd8, %rd7, 2;
	add.s64 	%rd9, %rd4, %rd8;
	ld.global.u32 	%r20, [%rd9+-4];
	cvt.s64.s32 	%rd10, %r2;
	add.s64 	%rd11, %rd10, %rd6;
	shl.b64 	%rd12, %rd11, 2;
	add.s64 	%rd13, %rd4, %rd12;
	ld.global.u32 	%r21, [%rd13+-4];
	shl.b32 	%r22, %r5, 1;
	add.s32 	%r23, %r19, %r22;
	cvt.s64.s32 	%rd14, %r23;
	add.s64 	%rd15, %rd14, %rd6;
	shl.b64 	%rd16, %rd15, 2;
	add.s64 	%rd17, %rd4, %rd16;
	ld.global.u32 	%r24, [%rd17+-4];
	ld.global.u32 	%r25, [%rd9+4];
	ld.global.u32 	%r26, [%rd13+4];
	ld.global.u32 	%r27, [%rd17+4];
	add.s32 	%r28, %r24, %r20;
	shl.b32 	%r29, %r21, 1;
	add.s32 	%r30, %r29, %r28;
	sub.s32 	%r31, %r25, %r30;
	shl.b32 	%r32, %r26, 1;
	add.s32 	%r33, %r31, %r32;
	add.s32 	%r34, %r33, %r27;
	add.s32 	%r35, %r29, %r20;
	add.s32 	%r36, %r35, %r25;
	add.s32 	%r37, %r24, %r32;
	add.s32 	%r38, %r37, %r27;
	sub.s32 	%r39, %r36, %r38;
	mul.lo.s32 	%r40, %r39, %r39;
	mad.lo.s32 	%r41, %r34, %r34, %r40;
	setp.lt.u32 	%p8, %r41, 4001;
	@%p8 bra 	$L__BB2_3;
	mul.wide.s32 	%rd20, %r3, 4;
	add.s64 	%rd21, %rd1, %rd20;
	mov.b32 	%r43, 255;
	st.global.u32 	[%rd21], %r43;
	bra.uni 	$L__BB2_4;
$L__BB2_3:
	mul.wide.s32 	%rd18, %r3, 4;
	add.s64 	%rd19, %rd1, %rd18;
	mov.b32 	%r42, 0;
	st.global.u32 	[%rd19], %r42;
$L__BB2_4:
	ret;

}
	// .globl	_Z16sobel_gpu_sharedPjS_ii
.visible .entry _Z16sobel_gpu_sharedPjS_ii(
	.param .u64 .ptr .align 1 _Z16sobel_gpu_sharedPjS_ii_param_0,
	.param .u64 .ptr .align 1 _Z16sobel_gpu_sharedPjS_ii_param_1,
	.param .u32 _Z16sobel_gpu_sharedPjS_ii_param_2,
	.param .u32 _Z16sobel_gpu_sharedPjS_ii_param_3
)
{
	.reg .pred 	%p<38>;
	.reg .b32 	%r<69>;
	.reg .b64 	%rd<17>;
	// demoted variable
	.shared .align 4 .b8 _ZZ16sobel_gpu_sharedPjS_iiE6shared[1296];
	ld.param.u64 	%rd6, [_Z16sobel_gpu_sharedPjS_ii_param_0];
	ld.param.u64 	%rd7, [_Z16sobel_gpu_sharedPjS_ii_param_1];
	ld.param.u32 	%r11, [_Z16sobel_gpu_sharedPjS_ii_param_2];
	ld.param.u32 	%r13, [_Z16sobel_gpu_sharedPjS_ii_param_3];
	cvta.to.global.u64 	%rd1, %rd7;
	cvta.to.global.u64 	%rd2, %rd6;
	mov.u32 	%r1, %tid.x;
	mov.u32 	%r2, %tid.y;
	mov.u32 	%r14, %ntid.y;
	mov.u32 	%r15, %ctaid.y;
	mad.lo.s32 	%r16, %r14, %r15, %r2;
	mov.u32 	%r17, %ntid.x;
	mov.u32 	%r18, %ctaid.x;
	mad.lo.s32 	%r4, %r17, %r18, %r1;
	mul.lo.s32 	%r5, %r11, %r16;
	add.s32 	%r6, %r5, %r4;
	setp.ge.s32 	%p1, %r4, %r11;
	setp.ge.s32 	%p2, %r16, %r13;
	mul.wide.s32 	%rd8, %r6, 4;
	add.s64 	%rd3, %rd2, %rd8;
	mad.lo.s32 	%r19, %r2, 18, %r1;
	shl.b32 	%r20, %r19, 2;
	mov.u32 	%r21, _ZZ16sobel_gpu_sharedPjS_iiE6shared;
	add.s32 	%r7, %r21, %r20;
	or.pred  	%p3, %p1, %p2;
	@%p3 bra 	$L__BB3_2;
	ld.global.u32 	%r22, [%rd3];
	st.shared.u32 	[%r7+76], %r22;
$L__BB3_2:
	setp.ne.s32 	%p4, %r2, 0;
	setp.eq.s32 	%p5, %r16, 0;
	sub.s32 	%r23, %r5, %r11;
	add.s32 	%r24, %r23, %r4;
	mul.wide.s32 	%rd9, %r24, 4;
	add.s64 	%rd4, %rd2, %rd9;
	shl.b32 	%r25, %r1, 2;
	add.s32 	%r8, %r21, %r25;
	or.pred  	%p6, %p4, %p5;
	@%p6 bra 	$L__BB3_4;
	ld.global.u32 	%r27, [%rd4];
	st.shared.u32 	[%r8+4], %r27;
$L__BB3_4:
	setp.ne.s32 	%p7, %r1, 0;
	setp.eq.s32 	%p8, %r4, 0;
	mad.lo.s32 	%r9, %r2, 72, %r21;
	or.pred  	%p9, %p7, %p8;
	@%p9 bra 	$L__BB3_6;
	ld.global.u32 	%r29, [%rd3+-4];
	st.shared.u32 	[%r9+72], %r29;
$L__BB3_6:
	setp.eq.s32 	%p10, %r4, 0;
	setp.eq.s32 	%p11, %r16, 0;
	or.b32  	%r30, %r1, %r2;
	setp.ne.s32 	%p12, %r30, 0;
	or.pred  	%p13, %p11, %p10;
	or.pred  	%p14, %p13, %p12;
	@%p14 bra 	$L__BB3_8;
	ld.global.u32 	%r31, [%rd4+-4];
	st.shared.u32 	[%r7], %r31;
$L__BB3_8:
	setp.eq.s32 	%p15, %r16, 0;
	setp.ne.s32 	%p16, %r2, 0;
	setp.ne.s32 	%p17, %r1, 15;
	or.pred  	%p18, %p17, %p16;
	or.pred  	%p19, %p18, %p15;
	@%p19 bra 	$L__BB3_10;
	ld.global.u32 	%r32, [%rd4+4];
	st.shared.u32 	[_ZZ16sobel_gpu_sharedPjS_iiE6shared+68], %r32;
$L__BB3_10:
	setp.eq.s32 	%p20, %r4, 0;
	setp.ne.s32 	%p21, %r1, 0;
	setp.ne.s32 	%p22, %r2, 15;
	or.pred  	%p23, %p21, %p22;
	add.s32 	%r10, %r5, %r11;
	add.s32 	%r33, %r4, %r10;
	add.s32 	%r34, %r33, 1;
	mul.wide.s32 	%rd10, %r34, 4;
	add.s64 	%rd5, %rd2, %rd10;
	or.pred  	%p24, %p23, %p20;
	@%p24 bra 	$L__BB3_12;
	add.s32 	%r38, %r33, -1;
	mul.wide.s32 	%rd11, %r38, 4;
	add.s64 	%rd12, %rd2, %rd11;
	ld.global.u32 	%r39, [%rd12];
	st.shared.u32 	[_ZZ16sobel_gpu_sharedPjS_iiE6shared+1224], %r39;
	bra.uni 	$L__BB3_17;
$L__BB3_12:
	setp.ne.s32 	%p25, %r2, 15;
	setp.ne.s32 	%p26, %r1, 15;
	or.pred  	%p27, %p26, %p25;
	@%p27 bra 	$L__BB3_14;
	ld.global.u32 	%r35, [%rd5];
	st.shared.u32 	[_ZZ16sobel_gpu_sharedPjS_iiE6shared+1292], %r35;
	bra.uni 	$L__BB3_15;
$L__BB3_14:
	setp.ne.s32 	%p28, %r1, 15;
	@%p28 bra 	$L__BB3_16;
$L__BB3_15:
	ld.global.u32 	%r36, [%rd3+4];
	st.shared.u32 	[%r9+140], %r36;
$L__BB3_16:
	setp.ne.s32 	%p29, %r2, 15;
	@%p29 bra 	$L__BB3_18;
$L__BB3_17:
	ld.global.u32 	%r40, [%rd5+-4];
	st.shared.u32 	[%r8+1228], %r40;
$L__BB3_18:
	setp.eq.s32 	%p30, %r16, 0;
	bar.sync 	0;
	setp.lt.s32 	%p31, %r4, 1;
	or.pred  	%p32, %p30, %p31;
	add.s32 	%r41, %r11, -1;
	setp.ge.s32 	%p33, %r4, %r41;
	or.pred  	%p34, %p32, %p33;
	add.s32 	%r42, %r13, -1;
	setp.ge.s32 	%p35, %r16, %r42;
	or.pred  	%p36, %p34, %p35;
	@%p36 bra 	$L__BB3_22;
	shl.b32 	%r43, %r2, 6;
	add.s32 	%r44, %r43, %r8;
	ld.shared.u32 	%r45, [%r44+64];
	ld.shared.u32 	%r46, [%r44+72];
	sub.s32 	%r47, %r46, %r45;
	shl.b32 	%r48, %r47, 1;
	ld.shared.u32 	%r49, [%r44+136];
	ld.shared.u32 	%r50, [%r44+128];
	ld.shared.u32 	%r51, [%r44+8];
	ld.shared.u32 	%r52, [%r44];
	add.s32 	%r53, %r48, %r49;
	add.s32 	%r54, %r53, %r51;
	add.s32 	%r55, %r50, %r52;
	sub.s32 	%r56, %r54, %r55;
	ld.shared.u32 	%r57, [%r44+4];
	ld.shared.u32 	%r58, [%r44+132];
	sub.s32 	%r59, %r57, %r58;
	shl.b32 	%r60, %r59, 1;
	add.s32 	%r61, %r60, %r51;
	add.s32 	%r62, %r50, %r49;
	sub.s32 	%r63, %r61, %r62;
	add.s32 	%r64, %r63, %r52;
	mul.lo.s32 	%r65, %r56, %r56;
	mad.lo.s32 	%r66, %r64, %r64, %r65;
	setp.lt.u32 	%p37, %r66, 4001;
	@%p37 bra 	$L__BB3_21;
	add.s64 	%rd16, %rd1, %rd8;
	mov.b32 	%r68, 255;
	st.global.u32 	[%rd16], %r68;
	bra.uni 	$L__BB3_22;
$L__BB3_21:
	add.s64 	%rd14, %rd1, %rd8;
	mov.b32 	%r67, 0;
	st.global.u32 	[%rd14], %r67;
$L__BB3_22:
	ret;

}
	// .globl	_Z17sobel_gpu_shared2PjS_ii
.visible .entry _Z17sobel_gpu_shared2PjS_ii(
	.param .u64 .ptr .align 1 _Z17sobel_gpu_shared2PjS_ii_param_0,
	.param .u64 .ptr .align 1 _Z17sobel_gpu_shared2PjS_ii_param_1,
	.param .u32 _Z17sobel_gpu_shared2PjS_ii_param_2,
	.param .u32 _Z17sobel_gpu_shared2PjS_ii_param_3
)
{
	.reg .pred 	%p<7>;
	.reg .b32 	%r<41>;
	.reg .b64 	%rd<11>;
	// demoted variable
	.shared .align 4 .b8 _ZZ17sobel_gpu_shared2PjS_iiE6shared[4096];
	ld.param.u64 	%rd2, [_Z17sobel_gpu_shared2PjS_ii_param_0];
	ld.param.u64 	%rd3, [_Z17sobel_gpu_shared2PjS_ii_param_1];
	ld.param.u32 	%r3, [_Z17sobel_gpu_shared2PjS_ii_param_2];
	cvta.to.global.u64 	%rd1, %rd3;
	cvta.to.global.u64 	%rd4, %rd2;
	mov.u32 	%r4, %tid.x;
	mov.u32 	%r5, %tid.y;
	mov.u32 	%r7, %ntid.y;
	mov.u32 	%r8, %ctaid.y;
	mad.lo.s32 	%r9, %r7, %r8, %r5;
	mov.u32 	%r10, %ntid.x;
	mov.u32 	%r11, %ctaid.x;
	mad.lo.s32 	%r12, %r10, %r11, %r4;
	mad.lo.s32 	%r1, %r3, %r9, %r12;
	mul.wide.s32 	%rd5, %r1, 4;
	add.s64 	%rd6, %rd4, %rd5;
	ld.global.u32 	%r13, [%rd6];
	shl.b32 	%r14, %r5, 5;
	add.s32 	%r15, %r14, %r4;
	shl.b32 	%r16, %r15, 2;
	mov.u32 	%r17, _ZZ17sobel_gpu_shared2PjS_iiE6shared;
	add.s32 	%r2, %r17, %r16;
	st.shared.u32 	[%r2], %r13;
	bar.sync 	0;
	add.s32 	%r18, %r4, -1;
	setp.gt.u32 	%p1, %r18, 29;
	setp.eq.s32 	%p2, %r5, 0;
	setp.gt.u32 	%p3, %r5, 30;
	or.pred  	%p4, %p1, %p3;
	or.pred  	%p5, %p4, %p2;
	@%p5 bra 	$L__BB4_4;
	ld.shared.u32 	%r19, [%r2+-124];
	ld.shared.u32 	%r20, [%r2+-132];
	ld.shared.u32 	%r21, [%r2+4];
	ld.shared.u32 	%r22, [%r2+-4];
	ld.shared.u32 	%r23, [%r2+132];
	ld.shared.u32 	%r24, [%r2+124];
	shl.b32 	%r25, %r21, 1;
	shl.b32 	%r26, %r22, 1;
	sub.s32 	%r27, %r19, %r20;
	add.s32 	%r28, %r27, %r25;
	add.s32 	%r29, %r28, %r23;
	sub.s32 	%r30, %r29, %r26;
	sub.s32 	%r31, %r30, %r24;
	add.s32 	%r32, %r20, %r19;
	add.s32 	%r33, %r32, %r25;
	sub.s32 	%r34, %r33, %r26;
	add.s32 	%r35, %r23, %r24;
	sub.s32 	%r36, %r34, %r35;
	mul.lo.s32 	%r37, %r36, %r36;
	mad.lo.s32 	%r38, %r31, %r31, %r37;
	setp.lt.u32 	%p6, %r38, 4001;
	@%p6 bra 	$L__BB4_3;
	add.s64 	%rd10, %rd1, %rd5;
	mov.b32 	%r40, 255;
	st.global.u32 	[%rd10], %r40;
	bra.uni 	$L__BB4_4;
$L__BB4_3:
	add.s64 	%rd8, %rd1, %rd5;
	mov.b32 	%r39, 0;
	st.global.u32 	[%rd8], %r39;
$L__BB4_4:
	ret;

}


// ===== COMPILED SASS (sm_100) =====

	.target	sm_100

	.elftype	@"ET_EXEC"


//--------------------- .note.nv.tkinfo           --------------------------
	.section	.note.nv.tkinfo,"",@"SHT_NOTE"
	.sectionflags	@"SHF_NOTE_NV_TKINFO"
	.tkinfo
        /*0018*/ 	.word	0x00000002
        /*0030*/ 	.string	""
        /*0030*/ 	.string	"ptxas"
        /*0030*/ 	.string	"Cuda compilation tools, release 13.0, V13.0.88"
        /*0030*/ 	.string	"Build cuda_13.0.r13.0/compiler.36424714_0"
        /*0030*/ 	.string	"-arch sm_100 -m 64 "



//--------------------- .note.nv.cuinfo           --------------------------
	.section	.note.nv.cuinfo,"",@"SHT_NOTE"
	.sectionflags	@"SHF_NOTE_NV_CUINFO"
        /*0018*/ 	.short	0x0002
        /*001a*/ 	.short	0x0064
        /*001c*/ 	.short	0x0082
	.zero		2


//--------------------- .nv.info                  --------------------------
	.section	.nv.info,"",@"SHT_CUDA_INFO"
	.align	4


	//----- nvinfo : EIATTR_REGCOUNT
	.align		4
        /*0000*/ 	.byte	0x04, 0x2f
        /*0002*/ 	.short	(.L_1 - .L_0)
	.align		4
.L_0:
        /*0004*/ 	.word	index@(_Z14sobel_gpu_basePjS_ii)
        /*0008*/ 	.word	0x0000001a


	//----- nvinfo : EIATTR_FRAME_SIZE
	.align		4
.L_1:
        /*000c*/ 	.byte	0x04, 0x11
        /*000e*/ 	.short	(.L_3 - .L_2)
	.align		4
.L_2:
        /*0010*/ 	.word	index@(_Z14sobel_gpu_basePjS_ii)
        /*0014*/ 	.word	0x00000000


	//----- nvinfo : EIATTR_REGCOUNT
	.align		4
.L_3:
        /*0018*/ 	.byte	0x04, 0x2f
        /*001a*/ 	.short	(.L_5 - .L_4)
	.align		4
.L_4:
        /*001c*/ 	.word	index@(_Z18sobel_gpu_regreusePjS_ii)
        /*0020*/ 	.word	0x00000016


	//----- nvinfo : EIATTR_FRAME_SIZE
	.align		4
.L_5:
        /*0024*/ 	.byte	0x04, 0x11
        /*0026*/ 	.short	(.L_7 - .L_6)
	.align		4
.L_6:
        /*0028*/ 	.word	index@(_Z18sobel_gpu_regreusePjS_ii)
        /*002c*/ 	.word	0x00000000


	//----- nvinfo : EIATTR_REGCOUNT
	.align		4
.L_7:
        /*0030*/ 	.byte	0x04, 0x2f
        /*0032*/ 	.short	(.L_9 - .L_8)
	.align		4
.L_8:
        /*0034*/ 	.word	index@(_Z14sobel_gpu_appxPjS_ii)
        /*0038*/ 	.word	0x00000013


	//----- nvinfo : EIATTR_FRAME_SIZE
	.align		4
.L_9:
        /*003c*/ 	.byte	0x04, 0x11
        /*003e*/ 	.short	(.L_11 - .L_10)
	.align		4
.L_10:
        /*0040*/ 	.word	index@(_Z14sobel_gpu_appxPjS_ii)
        /*0044*/ 	.word	0x00000000


	//----- nvinfo : EIATTR_REGCOUNT
	.align		4
.L_11:
        /*0048*/ 	.byte	0x04, 0x2f
        /*004a*/ 	.short	(.L_13 - .L_12)
	.align		4
.L_12:
        /*004c*/ 	.word	index@(_Z16sobel_gpu_sharedPjS_ii)
        /*0050*/ 	.word	0x0000001e


	//----- nvinfo : EIATTR_FRAME_SIZE
	.align		4
.L_13:
        /*0054*/ 	.byte	0x04, 0x11
        /*0056*/ 	.short	(.L_15 - .L_14)
	.align		4
.L_14:
        /*0058*/ 	.word	index@(_Z16sobel_gpu_sharedPjS_ii)
        /*005c*/ 	.word	0x00000000


	//----- nvinfo : EIATTR_REGCOUNT
	.align		4
.L_15:
        /*0060*/ 	.byte	0x04, 0x2f
        /*0062*/ 	.short	(.L_17 - .L_16)
	.align		4
.L_16:
        /*0064*/ 	.word	index@(_Z17sobel_gpu_shared2PjS_ii)
        /*0068*/ 	.word	0x0000000c


	//----- nvinfo : EIATTR_FRAME_SIZE
	.align		4
.L_17:
        /*006c*/ 	.byte	0x04, 0x11
        /*006e*/ 	.short	(.L_19 - .L_18)
	.align		4
.L_18:
        /*0070*/ 	.word	index@(_Z17sobel_gpu_shared2PjS_ii)
        /*0074*/ 	.word	0x00000000


	//----- nvinfo : EIATTR_MIN_STACK_SIZE
	.align		4
.L_19:
        /*0078*/ 	.byte	0x04, 0x12
        /*007a*/ 	.short	(.L_21 - .L_20)
	.align		4
.L_20:
        /*007c*/ 	.word	index@(_Z17sobel_gpu_shared2PjS_ii)
        /*0080*/ 	.word	0x00000000


	//----- nvinfo : EIATTR_MIN_STACK_SIZE
	.align		4
.L_21:
        /*0084*/ 	.byte	0x04, 0x12
        /*0086*/ 	.short	(.L_23 - .L_22)
	.align		4
.L_22:
        /*0088*/ 	.word	index@(_Z16sobel_gpu_sharedPjS_ii)
        /*008c*/ 	.word	0x00000000


	//----- nvinfo : EIATTR_MIN_STACK_SIZE
	.align		4
.L_23:
        /*0090*/ 	.byte	0x04, 0x12
        /*0092*/ 	.short	(.L_25 - .L_24)
	.align		4
.L_24:
        /*0094*/ 	.word	index@(_Z14sobel_gpu_appxPjS_ii)
        /*0098*/ 	.word	0x00000000


	//----- nvinfo : EIATTR_MIN_STACK_SIZE
	.align		4
.L_25:
        /*009c*/ 	.byte	0x04, 0x12
        /*009e*/ 	.short	(.L_27 - .L_26)
	.align		4
.L_26:
        /*00a0*/ 	.word	index@(_Z18sobel_gpu_regreusePjS_ii)
        /*00a4*/ 	.word	0x00000000


	//----- nvinfo : EIATTR_MIN_STACK_SIZE
	.align		4
.L_27:
        /*00a8*/ 	.byte	0x04, 0x12
        /*00aa*/ 	.short	(.L_29 - .L_28)
	.align		4
.L_28:
        /*00ac*/ 	.word	index@(_Z14sobel_gpu_basePjS_ii)
        /*00b0*/ 	.word	0x00000000
.L_29:


//--------------------- .nv.compat                --------------------------
	.section	.nv.compat,"",@"SHT_CUDA_COMPAT_INFO"
	.align	4
        /*0000*/ 	.byte	0x02, 0x09, 0x00, 0x00, 0x02, 0x02, 0x01, 0x00, 0x02, 0x05, 0x05, 0x00, 0x03, 0x07, 0x01, 0x01
        /*0010*/ 	.byte	0x02, 0x03, 0x00, 0x00, 0x02, 0x06, 0x01, 0x00, 0x04, 0x0b, 0x08, 0x00, 0x09, 0x00, 0x00, 0x00
        /*0020*/ 	.byte	0x00, 0x00, 0x00, 0x00


//--------------------- .nv.info._Z17sobel_gpu_shared2PjS_ii --------------------------
	.section	.nv.info._Z17sobel_gpu_shared2PjS_ii,"",@"SHT_CUDA_INFO"
	.sectionflags	@""
	.align	4


	//----- nvinfo : EIATTR_CUDA_API_VERSION
	.align		4
        /*0000*/ 	.byte	0x04, 0x37
        /*0002*/ 	.short	(.L_31 - .L_30)
.L_30:
        /*0004*/ 	.word	0x00000082


	//----- nvinfo : EIATTR_KPARAM_INFO
	.align		4
.L_31:
        /*0008*/ 	.byte	0x04, 0x17
        /*000a*/ 	.short	(.L_33 - .L_32)
.L_32:
        /*000c*/ 	.word	0x00000000
        /*0010*/ 	.short	0x0003
        /*0012*/ 	.short	0x0014
        /*0014*/ 	.byte	0x00, 0xf0, 0x11, 0x00


	//----- nvinfo : EIATTR_KPARAM_INFO
	.align		4
.L_33:
        /*0018*/ 	.byte	0x04, 0x17
        /*001a*/ 	.short	(.L_35 - .L_34)
.L_34:
        /*001c*/ 	.word	0x00000000
        /*0020*/ 	.short	0x0002
        /*0022*/ 	.short	0x0010
        /*0024*/ 	.byte	0x00, 0xf0, 0x11, 0x00


	//----- nvinfo : EIATTR_KPARAM_INFO
	.align		4
.L_35:
        /*0028*/ 	.byte	0x04, 0x17
        /*002a*/ 	.short	(.L_37 - .L_36)
.L_36:
        /*002c*/ 	.word	0x00000000
        /*0030*/ 	.short	0x0001
        /*0032*/ 	.short	0x0008
        /*0034*/ 	.byte	0x00, 0xf5, 0x21, 0x00


	//----- nvinfo : EIATTR_KPARAM_INFO
	.align		4
.L_37:
        /*0038*/ 	.byte	0x04, 0x17
        /*003a*/ 	.short	(.L_39 - .L_38)
.L_38:
        /*003c*/ 	.word	0x00000000
        /*0040*/ 	.short	0x0000
        /*0042*/ 	.short	0x0000
        /*0044*/ 	.byte	0x00, 0xf5, 0x21, 0x00


	//----- nvinfo : EIATTR_SPARSE_MMA_MASK
	.align		4
.L_39:
        /*0048*/ 	.byte	0x03, 0x50
        /*004a*/ 	.short	0x0000


	//----- nvinfo : EIATTR_MAXREG_COUNT
	.align		4
        /*004c*/ 	.byte	0x03, 0x1b
        /*004e*/ 	.short	0x00ff


	//----- nvinfo : EIATTR_NUM_BARRIERS
	.align		4
        /*0050*/ 	.byte	0x02, 0x4c
        /*0052*/ 	.byte	0x01
	.zero		1


	//----- nvinfo : EIATTR_MERCURY_ISA_VERSION
	.align		4
        /*0054*/ 	.byte	0x03, 0x5f
        /*0056*/ 	.short	0x0101


	//----- nvinfo : EIATTR_VRC_CTA_INIT_COUNT
	.align		4
        /*0058*/ 	.byte	0x02, 0x4a
	.zero		1
	.zero		1


	//----- nvinfo : EIATTR_EXIT_INSTR_OFFSETS
	.align		4
        /*005c*/ 	.byte	0x04, 0x1c
        /*005e*/ 	.short	(.L_41 - .L_40)


	//   ....[0]....
.L_40:
        /*0060*/ 	.word	0x000001a0


	//   ....[1]....
        /*0064*/ 	.word	0x00000310


	//   ....[2]....
        /*0068*/ 	.word	0x00000350


	//----- nvinfo : EIATTR_CBANK_PARAM_SIZE
	.align		4
.L_41:
        /*006c*/ 	.byte	0x03, 0x19
        /*006e*/ 	.short	0x0018


	//----- nvinfo : EIATTR_PARAM_CBANK
	.align		4
        /*0070*/ 	.byte	0x04, 0x0a
        /*0072*/ 	.short	(.L_43 - .L_42)
	.align		4
.L_42:
        /*0074*/ 	.word	index@(.nv.constant0._Z17sobel_gpu_shared2PjS_ii)
        /*0078*/ 	.short	0x0380
        /*007a*/ 	.short	0x0018


	//----- nvinfo : EIATTR_SW_WAR
	.align		4
.L_43:
        /*007c*/ 	.byte	0x04, 0x36
        /*007e*/ 	.short	(.L_45 - .L_44)
.L_44:
        /*0080*/ 	.word	0x00000008
.L_45:


//--------------------- .nv.info._Z16sobel_gpu_sharedPjS_ii --------------------------
	.section	.nv.info._Z16sobel_gpu_sharedPjS_ii,"",@"SHT_CUDA_INFO"
	.sectionflags	@""
	.align	4


	//----- nvinfo : EIATTR_CUDA_API_VERSION
	.align		4
        /*0000*/ 	.byte	0x04, 0x37
        /*0002*/ 	.short	(.L_47 - .L_46)
.L_46:
        /*0004*/ 	.word	0x00000082


	//----- nvinfo : EIATTR_KPARAM_INFO
	.align		4
.L_47:
        /*0008*/ 	.byte	0x04, 0x17
        /*000a*/ 	.short	(.L_49 - .L_48)
.L_48:
        /*000c*/ 	.word	0x00000000
        /*0010*/ 	.short	0x0003
        /*0012*/ 	.short	0x0014
        /*0014*/ 	.byte	0x00, 0xf0, 0x11, 0x00


	//----- nvinfo : EIATTR_KPARAM_INFO
	.align		4
.L_49:
        /*0018*/ 	.byte	0x04, 0x17
        /*001a*/ 	.short	(.L_51 - .L_50)
.L_50:
        /*001c*/ 	.word	0x00000000
        /*0020*/ 	.short	0x0002
        /*0022*/ 	.short	0x0010
        /*0024*/ 	.byte	0x00, 0xf0, 0x11, 0x00


	//----- nvinfo : EIATTR_KPARAM_INFO
	.align		4
.L_51:
        /*0028*/ 	.byte	0x04, 0x17
        /*002a*/ 	.short	(.L_53 - .L_52)
.L_52:
        /*002c*/ 	.word	0x00000000
        /*0030*/ 	.short	0x0001
        /*0032*/ 	.short	0x0008
        /*0034*/ 	.byte	0x00, 0xf5, 0x21, 0x00


	//----- nvinfo : EIATTR_KPARAM_INFO
	.align		4
.L_53:
        /*0038*/ 	.byte	0x04, 0x17
        /*003a*/ 	.short	(.L_55 - .L_54)
.L_54:
        /*003c*/ 	.word	0x00000000
        /*0040*/ 	.short	0x0000
        /*0042*/ 	.short	0x0000
        /*0044*/ 	.byte	0x00, 0xf5, 0x21, 0x00


	//----- nvinfo : EIATTR_SPARSE_MMA_MASK
	.align		4
.L_55:
        /*0048*/ 	.byte	0x03, 0x50
        /*004a*/ 	.short	0x0000


	//----- nvinfo : EIATTR_MAXREG_COUNT
	.align		4
        /*004c*/ 	.byte	0x03, 0x1b
        /*004e*/ 	.short	0x00ff


	//----- nvinfo : EIATTR_NUM_BARRIERS
	.align		4
        /*0050*/ 	.byte	0x02, 0x4c
        /*0052*/ 	.byte	0x01
	.zero		1


	//----- nvinfo : EIATTR_MERCURY_ISA_VERSION
	.align		4
        /*0054*/ 	.byte	0x03, 0x5f
        /*0056*/ 	.short	0x0101


	//----- nvinfo : EIATTR_VRC_CTA_INIT_COUNT
	.align		4
        /*0058*/ 	.byte	0x02, 0x4a
	.zero		1
	.zero		1


	//----- nvinfo : EIATTR_EXIT_INSTR_OFFSETS
	.align		4
        /*005c*/ 	.byte	0x04, 0x1c
        /*005e*/ 	.short	(.L_57 - .L_56)


	//   ....[0]....
.L_56:
        /*0060*/ 	.word	0x00000580


	//   ....[1]....
        /*0064*/ 	.word	0x00000710


	//   ....[2]....
        /*0068*/ 	.word	0x00000750


	//----- nvinfo : EIATTR_CRS_STACK_SIZE
	.align		4
.L_57:
        /*006c*/ 	.byte	0x04, 0x1e
        /*006e*/ 	.short	(.L_59 - .L_58)
.L_58:
        /*0070*/ 	.word	0x00000000


	//----- nvinfo : EIATTR_CBANK_PARAM_SIZE
	.align		4
.L_59:
        /*0074*/ 	.byte	0x03, 0x19
        /*0076*/ 	.short	0x0018


	//----- nvinfo : EIATTR_PARAM_CBANK
	.align		4
        /*0078*/ 	.byte	0x04, 0x0a
        /*007a*/ 	.short	(.L_61 - .L_60)
	.align		4
.L_60:
        /*007c*/ 	.word	index@(.nv.constant0._Z16sobel_gpu_sharedPjS_ii)
        /*0080*/ 	.short	0x0380
        /*0082*/ 	.short	0x0018


	//----- nvinfo : EIATTR_SW_WAR
	.align		4
.L_61:
        /*0084*/ 	.byte	0x04, 0x36
        /*0086*/ 	.short	(.L_63 - .L_62)
.L_62:
        /*0088*/ 	.word	0x00000008
.L_63:


//--------------------- .nv.info._Z14sobel_gpu_appxPjS_ii --------------------------
	.section	.nv.info._Z14sobel_gpu_appxPjS_ii,"",@"SHT_CUDA_INFO"
	.sectionflags	@""
	.align	4


	//----- nvinfo : EIATTR_CUDA_API_VERSION
	.align		4
        /*0000*/ 	.byte	0x04, 0x37
        /*0002*/ 	.short	(.L_65 - .L_64)
.L_64:
        /*0004*/ 	.word	0x00000082


	//----- nvinfo : EIATTR_KPARAM_INFO
	.align		4
.L_65:
        /*0008*/ 	.byte	0x04, 0x17
        /*000a*/ 	.short	(.L_67 - .L_66)
.L_66:
        /*000c*/ 	.word	0x00000000
        /*0010*/ 	.short	0x0003
        /*0012*/ 	.short	0x0014
        /*0014*/ 	.byte	0x00, 0xf0, 0x11, 0x00


	//----- nvinfo : EIATTR_KPARAM_INFO
	.align		4
.L_67:
        /*0018*/ 	.byte	0x04, 0x17
        /*001a*/ 	.short	(.L_69 - .L_68)
.L_68:
        /*001c*/ 	.word	0x00000000
        /*0020*/ 	.short	0x0002
        /*0022*/ 	.short	0x0010
        /*0024*/ 	.byte	0x00, 0xf0, 0x11, 0x00


	//----- nvinfo : EIATTR_KPARAM_INFO
	.align		4
.L_69:
        /*0028*/ 	.byte	0x04, 0x17
        /*002a*/ 	.short	(.L_71 - .L_70)
.L_70:
        /*002c*/ 	.word	0x00000000
        /*0030*/ 	.short	0x0001
        /*0032*/ 	.short	0x0008
        /*0034*/ 	.byte	0x00, 0xf5, 0x21, 0x00


	//----- nvinfo : EIATTR_KPARAM_INFO
	.align		4
.L_71:
        /*0038*/ 	.byte	0x04, 0x17
        /*003a*/ 	.short	(.L_73 - .L_72)
.L_72:
        /*003c*/ 	.word	0x00000000
        /*0040*/ 	.short	0x0000
        /*0042*/ 	.short	0x0000
        /*0044*/ 	.byte	0x00, 0xf5, 0x21, 0x00


	//----- nvinfo : EIATTR_SPARSE_MMA_MASK
	.align		4
.L_73:
        /*0048*/ 	.byte	0x03, 0x50
        /*004a*/ 	.short	0x0000


	//----- nvinfo : EIATTR_MAXREG_COUNT
	.align		4
        /*004c*/ 	.byte	0x03, 0x1b
        /*004e*/ 	.short	0x00ff


	//----- nvinfo : EIATTR_MERCURY_ISA_VERSION
	.align		4
        /*0050*/ 	.byte	0x03, 0x5f
        /*0052*/ 	.short	0x0101


	//----- nvinfo : EIATTR_VRC_CTA_INIT_COUNT
	.align		4
        /*0054*/ 	.byte	0x02, 0x4a
	.zero		1
	.zero		1


	//----- nvinfo : EIATTR_EXIT_INSTR_OFFSETS
	.align		4
        /*0058*/ 	.byte	0x04, 0x1c
        /*005a*/ 	.short	(.L_75 - .L_74)


	//   ....[0]....
.L_74:
        /*005c*/ 	.word	0x00000100


	//   ....[1]....
        /*0060*/ 	.word	0x00000390


	//   ....[2]....
        /*0064*/ 	.word	0x000003d0


	//----- nvinfo : EIATTR_CBANK_PARAM_SIZE
	.align		4
.L_75:
        /*0068*/ 	.byte	0x03, 0x19
        /*006a*/ 	.short	0x0018


	//----- nvinfo : EIATTR_PARAM_CBANK
	.align		4
        /*006c*/ 	.byte	0x04, 0x0a
        /*006e*/ 	.short	(.L_77 - .L_76)
	.align		4
.L_76:
        /*0070*/ 	.word	index@(.nv.constant0._Z14sobel_gpu_appxPjS_ii)
        /*0074*/ 	.short	0x0380
        /*0076*/ 	.short	0x0018


	//----- nvinfo : EIATTR_SW_WAR
	.align		4
.L_77:
        /*0078*/ 	.byte	0x04, 0x36
        /*007a*/ 	.short	(.L_79 - .L_78)
.L_78:
        /*007c*/ 	.word	0x00000008
.L_79:


//--------------------- .nv.info._Z18sobel_gpu_regreusePjS_ii --------------------------
	.section	.nv.info._Z18sobel_gpu_regreusePjS_ii,"",@"SHT_CUDA_INFO"
	.sectionflags	@""
	.align	4


	//----- nvinfo : EIATTR_CUDA_API_VERSION
	.align		4
        /*0000*/ 	.byte	0x04, 0x37
        /*0002*/ 	.short	(.L_81 - .L_80)
.L_80:
        /*0004*/ 	.word	0x00000082


	//----- nvinfo : EIATTR_KPARAM_INFO
	.align		4
.L_81:
        /*0008*/ 	.byte	0x04, 0x17
        /*000a*/ 	.short	(.L_83 - .L_82)
.L_82:
        /*000c*/ 	.word	0x00000000
        /*0010*/ 	.short	0x0003
        /*0012*/ 	.short	0x0014
        /*0014*/ 	.byte	0x00, 0xf0, 0x11, 0x00


	//----- nvinfo : EIATTR_KPARAM_INFO
	.align		4
.L_83:
        /*0018*/ 	.byte	0x04, 0x17
        /*001a*/ 	.short	(.L_85 - .L_84)
.L_84:
        /*001c*/ 	.word	0x00000000
        /*0020*/ 	.short	0x0002
        /*0022*/ 	.short	0x0010
        /*0024*/ 	.byte	0x00, 0xf0, 0x11, 0x00


	//----- nvinfo : EIATTR_KPARAM_INFO
	.align		4
.L_85:
        /*0028*/ 	.byte	0x04, 0x17
        /*002a*/ 	.short	(.L_87 - .L_86)
.L_86:
        /*002c*/ 	.word	0x00000000
        /*0030*/ 	.short	0x0001
        /*0032*/ 	.short	0x0008
        /*0034*/ 	.byte	0x00, 0xf5, 0x21, 0x00


	//----- nvinfo : EIATTR_KPARAM_INFO
	.align		4
.L_87:
        /*0038*/ 	.byte	0x04, 0x17
        /*003a*/ 	.short	(.L_89 - .L_88)
.L_88:
        /*003c*/ 	.word	0x00000000
        /*0040*/ 	.short	0x0000
        /*0042*/ 	.short	0x0000
        /*0044*/ 	.byte	0x00, 0xf5, 0x21, 0x00


	//----- nvinfo : EIATTR_SPARSE_MMA_MASK
	.align		4
.L_89:
        /*0048*/ 	.byte	0x03, 0x50
        /*004a*/ 	.short	0x0000


	//----- nvinfo : EIATTR_MAXREG_COUNT
	.align		4
        /*004c*/ 	.byte	0x03, 0x1b
        /*004e*/ 	.short	0x00ff


	//----- nvinfo : EIATTR_MERCURY_ISA_VERSION
	.align		4
        /*0050*/ 	.byte	0x03, 0x5f
        /*0052*/ 	.short	0x0101


	//----- nvinfo : EIATTR_VRC_CTA_INIT_COUNT
	.align		4
        /*0054*/ 	.byte	0x02, 0x4a
	.zero		1
	.zero		1


	//----- nvinfo : EIATTR_EXIT_INSTR_OFFSETS
	.align		4
        /*0058*/ 	.byte	0x04, 0x1c
        /*005a*/ 	.short	(.L_91 - .L_90)


	//   ....[0]....
.L_90:
        /*005c*/ 	.word	0x00000100


	//   ....[1]....
        /*0060*/ 	.word	0x00000410


	//   ....[2]....
        /*0064*/ 	.word	0x00000450


	//----- nvinfo : EIATTR_CBANK_PARAM_SIZE
	.align		4
.L_91:
        /*0068*/ 	.byte	0x03, 0x19
        /*006a*/ 	.short	0x0018


	//----- nvinfo : EIATTR_PARAM_CBANK
	.align		4
        /*006c*/ 	.byte	0x04, 0x0a
        /*006e*/ 	.short	(.L_93 - .L_92)
	.align		4
.L_92:
        /*0070*/ 	.word	index@(.nv.constant0._Z18sobel_gpu_regreusePjS_ii)
        /*0074*/ 	.short	0x0380
        /*0076*/ 	.short	0x0018


	//----- nvinfo : EIATTR_SW_WAR
	.align		4
.L_93:
        /*0078*/ 	.byte	0x04, 0x36
        /*007a*/ 	.short	(.L_95 - .L_94)
.L_94:
        /*007c*/ 	.word	0x00000008
.L_95:


//--------------------- .nv.info._Z14sobel_gpu_basePjS_ii --------------------------
	.section	.nv.info._Z14sobel_gpu_basePjS_ii,"",@"SHT_CUDA_INFO"
	.sectionflags	@""
	.align	4


	//----- nvinfo : EIATTR_CUDA_API_VERSION
	.align		4
        /*0000*/ 	.byte	0x04, 0x37
        /*0002*/ 	.short	(.L_97 - .L_96)
.L_96:
        /*0004*/ 	.word	0x00000082


	//----- nvinfo : EIATTR_KPARAM_INFO
	.align		4
.L_97:
        /*0008*/ 	.byte	0x04, 0x17
        /*000a*/ 	.short	(.L_99 - .L_98)
.L_98:
        /*000c*/ 	.word	0x00000000
        /*0010*/ 	.short	0x0003
        /*0012*/ 	.short	0x0014
        /*0014*/ 	.byte	0x00, 0xf0, 0x11, 0x00


	//----- nvinfo : EIATTR_KPARAM_INFO
	.align		4
.L_99:
        /*0018*/ 	.byte	0x04, 0x17
        /*001a*/ 	.short	(.L_101 - .L_100)
.L_100:
        /*001c*/ 	.word	0x00000000
        /*0020*/ 	.short	0x0002
        /*0022*/ 	.short	0x0010
        /*0024*/ 	.byte	0x00, 0xf0, 0x11, 0x00


	//----- nvinfo : EIATTR_KPARAM_INFO
	.align		4
.L_101:
        /*0028*/ 	.byte	0x04, 0x17
        /*002a*/ 	.short	(.L_103 - .L_102)
.L_102:
        /*002c*/ 	.word	0x00000000
        /*0030*/ 	.short	0x0001
        /*0032*/ 	.short	0x0008
        /*0034*/ 	.byte	0x00, 0xf5, 0x21, 0x00


	//----- nvinfo : EIATTR_KPARAM_INFO
	.align		4
.L_103:
        /*0038*/ 	.byte	0x04, 0x17
        /*003a*/ 	.short	(.L_105 - .L_104)
.L_104:
        /*003c*/ 	.word	0x00000000
        /*0040*/ 	.short	0x0000
        /*0042*/ 	.short	0x0000
        /*0044*/ 	.byte	0x00, 0xf5, 0x21, 0x00


	//----- nvinfo : EIATTR_SPARSE_MMA_MASK
	.align		4
.L_105:
        /*0048*/ 	.byte	0x03, 0x50
        /*004a*/ 	.short	0x0000


	//----- nvinfo : EIATTR_MAXREG_COUNT
	.align		4
        /*004c*/ 	.byte	0x03, 0x1b
        /*004e*/ 	.short	0x00ff


	//----- nvinfo : EIATTR_MERCURY_ISA_VERSION
	.align		4
        /*0050*/ 	.byte	0x03, 0x5f
        /*0052*/ 	.short	0x0101


	//----- nvinfo : EIATTR_VRC_CTA_INIT_COUNT
	.align		4
        /*0054*/ 	.byte	0x02, 0x4a
	.zero		1
	.zero		1


	//----- nvinfo : EIATTR_EXIT_INSTR_OFFSETS
	.align		4
        /*0058*/ 	.byte	0x04, 0x1c
        /*005a*/ 	.short	(.L_107 - .L_106)


	//   ....[0]....
.L_106:
        /*005c*/ 	.word	0x00000100


	//   ....[1]....
        /*0060*/ 	.word	0x00000400


	//   ....[2]....
        /*0064*/ 	.word	0x00000440


	//----- nvinfo : EIATTR_CBANK_PARAM_SIZE
	.align		4
.L_107:
        /*0068*/ 	.byte	0x03, 0x19
        /*006a*/ 	.short	0x0018


	//----- nvinfo : EIATTR_PARAM_CBANK
	.align		4
        /*006c*/ 	.byte	0x04, 0x0a
        /*006e*/ 	.short	(.L_109 - .L_108)
	.align		4
.L_108:
        /*0070*/ 	.word	index@(.nv.constant0._Z14sobel_gpu_basePjS_ii)
        /*0074*/ 	.short	0x0380
        /*0076*/ 	.short	0x0018


	//----- nvinfo : EIATTR_SW_WAR
	.align		4
.L_109:
        /*0078*/ 	.byte	0x04, 0x36
        /*007a*/ 	.short	(.L_111 - .L_110)
.L_110:
        /*007c*/ 	.word	0x00000008
.L_111:


//--------------------- .nv.callgraph             --------------------------
	.section	.nv.callgraph,"",@"SHT_CUDA_CALLGRAPH"
	.align	4
	.sectionentsize	8
	.align		4
        /*0000*/ 	.word	0x00000000
	.align		4
        /*0004*/ 	.word	0xffffffff
	.align		4
        /*0008*/ 	.word	0x00000000
	.align		4
        /*000c*/ 	.word	0xfffffffe
	.align		4
        /*0010*/ 	.word	0x00000000
	.align		4
        /*0014*/ 	.word	0xfffffffd
	.align		4
        /*0018*/ 	.word	0x00000000
	.align		4
        /*001c*/ 	.word	0xfffffffc


//--------------------- .text._Z17sobel_gpu_shared2PjS_ii --------------------------
	.section	.text._Z17sobel_gpu_shared2PjS_ii,"ax",@progbits
	.align	128
        .global         _Z17sobel_gpu_shared2PjS_ii
        .type           _Z17sobel_gpu_shared2PjS_ii,@function
        .size           _Z17sobel_gpu_shared2PjS_ii,(.L_x_14 - _Z17sobel_gpu_shared2PjS_ii)
        .other          _Z17sobel_gpu_shared2PjS_ii,@"STO_CUDA_ENTRY STV_DEFAULT"
_Z17sobel_gpu_shared2PjS_ii:
.text._Z17sobel_gpu_shared2PjS_ii:
[----:B------:R-:W-:Y:S01]  /*0000*/  LDC R1, c[0x0][0x37c] ;  /* 0x0000df00ff017b82 */ /* 0x000fe20000000800 */
[----:B------:R-:W0:Y:S01]  /*0010*/  S2R R7, SR_TID.Y ;  /* 0x0000000000077919 */ /* 0x000e220000002200 */
[----:B------:R-:W0:Y:S06]  /*0020*/  LDCU UR4, c[0x0][0x364] ;  /* 0x00006c80ff0477ac */ /* 0x000e2c0008000800 */
[----:B------:R-:W1:Y:S01]  /*0030*/  LDC.64 R2, c[0x0][0x380] ;  /* 0x0000e000ff027b82 */ /* 0x000e620000000a00 */
[----:B------:R-:W0:Y:S01]  /*0040*/  S2R R0, SR_CTAID.Y ;  /* 0x0000000000007919 */ /* 0x000e220000002600 */
[----:B------:R-:W2:Y:S01]  /*0050*/  LDCU UR5, c[0x0][0x360] ;  /* 0x00006c00ff0577ac */ /* 0x000ea20008000800 */
[----:B------:R-:W2:Y:S01]  /*0060*/  S2R R6, SR_TID.X ;  /* 0x0000000000067919 */ /* 0x000ea20000002100 */
[----:B------:R-:W3:Y:S01]  /*0070*/  LDCU UR8, c[0x0][0x390] ;  /* 0x00007200ff0877ac */ /* 0x000ee20008000800 */
[----:B------:R-:W2:Y:S01]  /*0080*/  S2R R5, SR_CTAID.X ;  /* 0x0000000000057919 */ /* 0x000ea20000002500 */
[----:B------:R-:W4:Y:S01]  /*0090*/  LDCU.64 UR6, c[0x0][0x358] ;  /* 0x00006b00ff0677ac */ /* 0x000f220008000a00 */
[----:B0-----:R-:W-:-:S02]  /*00a0*/  IMAD R0, R0, UR4, R7 ;  /* 0x0000000400007c24 */ /* 0x001fc4000f8e0207 */
[----:B--2---:R-:W-:-:S04]  /*00b0*/  IMAD R5, R5, UR5, R6 ;  /* 0x0000000505057c24 */ /* 0x004fc8000f8e0206 */
[----:B---3--:R-:W-:-:S04]  /*00c0*/  IMAD R0, R0, UR8, R5 ;  /* 0x0000000800007c24 */ /* 0x008fc8000f8e0205 */
[----:B-1----:R-:W-:-:S06]  /*00d0*/  IMAD.WIDE R2, R0, 0x4, R2 ;  /* 0x0000000400027825 */ /* 0x002fcc00078e0202 */
[----:B----4-:R-:W2:Y:S01]  /*00e0*/  LDG.E R2, desc[UR6][R2.64] ;  /* 0x0000000602027981 */ /* 0x010ea2000c1e1900 */
[----:B------:R-:W0:Y:S01]  /*00f0*/  S2UR UR5, SR_CgaCtaId ;  /* 0x00000000000579c3 */ /* 0x000e220000008800 */
[----:B------:R-:W-:Y:S01]  /*0100*/  ISETP.GT.U32.AND P0, PT, R7, 0x1e, PT ;  /* 0x0000001e0700780c */ /* 0x000fe20003f04070 */
[----:B------:R-:W-:Y:S01]  /*0110*/  UMOV UR4, 0x400 ;  /* 0x0000040000047882 */ /* 0x000fe20000000000 */
[----:B------:R-:W-:-:S04]  /*0120*/  IADD3 R4, PT, PT, R6, -0x1, RZ ;  /* 0xffffffff06047810 */ /* 0x000fc80007ffe0ff */
[----:B------:R-:W-:Y:S02]  /*0130*/  ISETP.GT.U32.OR P0, PT, R4, 0x1d, P0 ;  /* 0x0000001d0400780c */ /* 0x000fe40000704470 */
[C---:B------:R-:W-:Y:S02]  /*0140*/  LEA R4, R7.reuse, R6, 0x5 ;  /* 0x0000000607047211 */ /* 0x040fe400078e28ff */
[----:B------:R-:W-:Y:S01]  /*0150*/  ISETP.EQ.OR P0, PT, R7, RZ, P0 ;  /* 0x000000ff0700720c */ /* 0x000fe20000702670 */
[----:B0-----:R-:W-:-:S06]  /*0160*/  ULEA UR4, UR5, UR4, 0x18 ;  /* 0x0000000405047291 */ /* 0x001fcc000f8ec0ff */
[----:B------:R-:W-:-:S05]  /*0170*/  LEA R5, R4, UR4, 0x2 ;  /* 0x0000000404057c11 */ /* 0x000fca000f8e10ff */
[----:B--2---:R0:W-:Y:S01]  /*0180*/  STS [R5], R2 ;  /* 0x0000000205007388 */ /* 0x0041e20000000800 */
[----:B------:R-:W-:Y:S06]  /*0190*/  BAR.SYNC.DEFER_BLOCKING 0x0 ;  /* 0x0000000000007b1d */ /* 0x000fec0000010000 */
[----:B------:R-:W-:Y:S05]  /*01a0*/  @P0 EXIT ;  /* 0x000000000000094d */ /* 0x000fea0003800000 */
[----:B0-----:R-:W-:Y:S04]  /*01b0*/  LDS R2, [R5+-0x7c] ;  /* 0xffff840005027984 */ /* 0x001fe80000000800 */
[----:B------:R-:W0:Y:S04]  /*01c0*/  LDS R3, [R5+-0x84] ;  /* 0xffff7c0005037984 */ /* 0x000e280000000800 */
[----:B------:R-:W1:Y:S04]  /*01d0*/  LDS R4, [R5+0x4] ;  /* 0x0000040005047984 */ /* 0x000e680000000800 */
[----:B------:R-:W2:Y:S04]  /*01e0*/  LDS R7, [R5+0x84] ;  /* 0x0000840005077984 */ /* 0x000ea80000000800 */
[----:B------:R-:W3:Y:S04]  /*01f0*/  LDS R6, [R5+-0x4] ;  /* 0xfffffc0005067984 */ /* 0x000ee80000000800 */
[----:B------:R-:W4:Y:S01]  /*0200*/  LDS R8, [R5+0x7c] ;  /* 0x00007c0005087984 */ /* 0x000f220000000800 */
[C---:B0-----:R-:W-:Y:S01]  /*0210*/  IADD3 R9, PT, PT, R2.reuse, -R3, RZ ;  /* 0x8000000302097210 */ /* 0x041fe20007ffe0ff */
[----:B------:R-:W-:-:S03]  /*0220*/  IMAD.IADD R3, R2, 0x1, R3 ;  /* 0x0000000102037824 */ /* 0x000fc600078e0203 */
[C---:B-1----:R-:W-:Y:S02]  /*0230*/  LEA R2, R4.reuse, R9, 0x1 ;  /* 0x0000000904027211 */ /* 0x042fe400078e08ff */
[----:B------:R-:W-:-:S03]  /*0240*/  LEA R9, R4, R3, 0x1 ;  /* 0x0000000304097211 */ /* 0x000fc600078e08ff */
[----:B--2---:R-:W-:Y:S02]  /*0250*/  IMAD.IADD R3, R7, 0x1, R2 ;  /* 0x0000000107037824 */ /* 0x004fe400078e0202 */
[C---:B---3--:R-:W-:Y:S02]  /*0260*/  IMAD R9, R6.reuse, -0x2, R9 ;  /* 0xfffffffe06097824 */ /* 0x048fe400078e0209 */
[----:B------:R-:W-:-:S03]  /*0270*/  IMAD R3, R6, -0x2, R3 ;  /* 0xfffffffe06037824 */ /* 0x000fc600078e0203 */
[----:B----4-:R-:W-:Y:S02]  /*0280*/  IADD3 R9, PT, PT, R9, -R7, -R8 ;  /* 0x8000000709097210 */ /* 0x010fe40007ffe808 */
[----:B------:R-:W-:-:S03]  /*0290*/  IADD3 R3, PT, PT, -R8, R3, RZ ;  /* 0x0000000308037210 */ /* 0x000fc60007ffe1ff */
[----:B------:R-:W-:-:S04]  /*02a0*/  IMAD R2, R9, R9, RZ ;  /* 0x0000000909027224 */ /* 0x000fc800078e02ff */
[----:B------:R-:W-:-:S05]  /*02b0*/  IMAD R2, R3, R3, R2 ;  /* 0x0000000303027224 */ /* 0x000fca00078e0202 */
[----:B------:R-:W-:-:S13]  /*02c0*/  ISETP.GE.U32.AND P0, PT, R2, 0xfa1, PT ;  /* 0x00000fa10200780c */ /* 0x000fda0003f06070 */
[----:B------:R-:W0:Y:S01]  /*02d0*/  @P0 LDC.64 R2, c[0x0][0x388] ;  /* 0x0000e200ff020b82 */ /* 0x000e220000000a00 */
[----:B------:R-:W-:Y:S01]  /*02e0*/  @P0 MOV R5, 0xff ;  /* 0x000000ff00050802 */ /* 0x000fe20000000f00 */
[----:B0-----:R-:W-:-:S05]  /*02f0*/  @P0 IMAD.WIDE R2, R0, 0x4, R2 ;  /* 0x0000000400020825 */ /* 0x001fca00078e0202 */
[----:B------:R0:W-:Y:S01]  /*0300*/  @P0 STG.E desc[UR6][R2.64], R5 ;  /* 0x0000000502000986 */ /* 0x0001e2000c101906 */
[----:B------:R-:W-:Y:S05]  /*0310*/  @P0 EXIT ;  /* 0x000000000000094d */ /* 0x000fea0003800000 */
[----:B0-----:R-:W0:Y:S02]  /*0320*/  LDC.64 R2, c[0x0][0x388] ;  /* 0x0000e200ff027b82 */ /* 0x001e240000000a00 */
[----:B0-----:R-:W-:-:S05]  /*0330*/  IMAD.WIDE R2, R0, 0x4, R2 ;  /* 0x0000000400027825 */ /* 0x001fca00078e0202 */
[----:B------:R-:W-:Y:S01]  /*0340*/  STG.E desc[UR6][R2.64], RZ ;  /* 0x000000ff02007986 */ /* 0x000fe2000c101906 */
[----:B------:R-:W-:Y:S05]  /*0350*/  EXIT ;  /* 0x000000000000794d */ /* 0x000fea0003800000 */
.L_x_0:
[----:B------:R-:W-:-:S00]  /*0360*/  BRA `(.L_x_0) ;  /* 0xfffffffc00fc7947 */ /* 0x000fc0000383ffff */
[----:B------:R-:W-:-:S00]  /*0370*/  NOP ;  /* 0x0000000000007918 */ /* 0x000fc00000000000 */
        /* <DEDUP_REMOVED lines=8> */
.L_x_14:


//--------------------- .text._Z16sobel_gpu_sharedPjS_ii --------------------------
	.section	.text._Z16sobel_gpu_sharedPjS_ii,"ax",@progbits
	.align	128
        .global         _Z16sobel_gpu_sharedPjS_ii
        .type           _Z16sobel_gpu_sharedPjS_ii,@function
        .size           _Z16sobel_gpu_sharedPjS_ii,(.L_x_15 - _Z16sobel_gpu_sharedPjS_ii)
        .other          _Z16sobel_gpu_sharedPjS_ii,@"STO_CUDA_ENTRY STV_DEFAULT"
_Z16sobel_gpu_sharedPjS_ii:
.text._Z16sobel_gpu_sharedPjS_ii:
[----:B------:R-:W-:Y:S01]  /*0000*/  LDC R1, c[0x0][0x37c] ;  /* 0x0000df00ff017b82 */ /* 0x000fe20000000800 */
[----:B------:R-:W0:Y:S01]  /*0010*/  S2R R0, SR_TID.X ;  /* 0x0000000000007919 */ /* 0x000e220000002100 */
[----:B------:R-:W1:Y:S06]  /*0020*/  LDCU UR6, c[0x0][0x364] ;  /* 0x00006c80ff0677ac */ /* 0x000e6c0008000800 */
[----:B------:R-:W2:Y:S01]  /*0030*/  LDC.64 R2, c[0x0][0x390] ;  /* 0x0000e400ff027b82 */ /* 0x000ea20000000a00 */
[----:B------:R-:W0:Y:S01]  /*0040*/  S2R R13, SR_CTAID.X ;  /* 0x00000000000d7919 */ /* 0x000e220000002500 */
[----:B------:R-:W0:Y:S01]  /*0050*/  LDCU UR4, c[0x0][0x360] ;  /* 0x00006c00ff0477ac */ /* 0x000e220008000800 */
[----:B------:R-:W3:Y:S05]  /*0060*/  S2R R11, SR_TID.Y ;  /* 0x00000000000b7919 */ /* 0x000eea0000002200 */
[----:B------:R-:W4:Y:S01]  /*0070*/  LDC.64 R6, c[0x0][0x380] ;  /* 0x0000e000ff067b82 */ /* 0x000f220000000a00 */
[----:B------:R-:W1:Y:S01]  /*0080*/  S2R R4, SR_CTAID.Y ;  /* 0x0000000000047919 */ /* 0x000e620000002600 */
[----:B0-----:R-:W-:Y:S01]  /*0090*/  IMAD R13, R13, UR4, R0 ;  /* 0x000000040d0d7c24 */ /* 0x001fe2000f8e0200 */
[----:B------:R-:W0:Y:S01]  /*00a0*/  LDCU.64 UR4, c[0x0][0x358] ;  /* 0x00006b00ff0477ac */ /* 0x000e220008000a00 */
[----:B---3--:R-:W-:-:S03]  /*00b0*/  ISETP.NE.AND P6, PT, R11, 0xf, PT ;  /* 0x0000000f0b00780c */ /* 0x008fc60003fc5270 */
[----:B------:R-:W-:Y:S01]  /*00c0*/  ISETP.NE.AND P0, PT, R13, RZ, PT ;  /* 0x000000ff0d00720c */ /* 0x000fe20003f05270 */
[----:B-1----:R-:W-:Y:S01]  /*00d0*/  IMAD R15, R4, UR6, R11 ;  /* 0x00000006040f7c24 */ /* 0x002fe2000f8e020b */
[C---:B------:R-:W-:Y:S02]  /*00e0*/  ISETP.NE.OR P4, PT, R0.reuse, RZ, P6 ;  /* 0x000000ff0000720c */ /* 0x040fe40003785670 */
[----:B------:R-:W-:Y:S01]  /*00f0*/  LOP3.LUT P2, RZ, R0, R11, RZ, 0xfc, !PT ;  /* 0x0000000b00ff7212 */ /* 0x000fe2000784fcff */
[CCC-:B--2---:R-:W-:Y:S01]  /*0100*/  IMAD R8, R15.reuse, R2.reuse, R2.reuse ;  /* 0x000000020f087224 */ /* 0x1c4fe200078e0202 */
[C---:B------:R-:W-:Y:S01]  /*0110*/  ISETP.EQ.OR P3, PT, R15.reuse, RZ, !P0 ;  /* 0x000000ff0f00720c */ /* 0x040fe20004762670 */
[-C--:B------:R-:W-:Y:S01]  /*0120*/  IMAD R4, R15, R2.reuse, -R2 ;  /* 0x000000020f047224 */ /* 0x080fe200078e0a02 */
[C---:B------:R-:W-:Y:S01]  /*0130*/  ISETP.EQ.OR P4, PT, R13.reuse, RZ, P4 ;  /* 0x000000ff0d00720c */ /* 0x040fe20002782670 */
[----:B------:R-:W-:Y:S01]  /*0140*/  IMAD.IADD R8, R13, 0x1, R8 ;  /* 0x000000010d087824 */ /* 0x000fe200078e0208 */
[----:B------:R-:W-:Y:S01]  /*0150*/  PLOP3.LUT P2, PT, P3, P2, PT, 0xf8, 0x8f ;  /* 0x00000000008f781c */ /* 0x000fe20001f45f70 */
[----:B------:R-:W-:Y:S01]  /*0160*/  IMAD R9, R15, R2, R13 ;  /* 0x000000020f097224 */ /* 0x000fe200078e020d */
[----:B------:R-:W-:Y:S01]  /*0170*/  ISETP.NE.AND P1, PT, R11, RZ, PT ;  /* 0x000000ff0b00720c */ /* 0x000fe20003f25270 */
[----:B------:R-:W-:Y:S01]  /*0180*/  IMAD.IADD R19, R13, 0x1, R4 ;  /* 0x000000010d137824 */ /* 0x000fe200078e0204 */
[----:B------:R-:W-:Y:S01]  /*0190*/  ISETP.GE.AND P3, PT, R15, R3, PT ;  /* 0x000000030f00720c */ /* 0x000fe20003f66270 */
[----:B----4-:R-:W-:Y:S01]  /*01a0*/  IMAD.WIDE R4, R9, 0x4, R6 ;  /* 0x0000000409047825 */ /* 0x010fe200078e0206 */
[----:B------:R-:W-:-:S02]  /*01b0*/  ISETP.NE.AND P5, PT, R15, RZ, PT ;  /* 0x000000ff0f00720c */ /* 0x000fc40003fa5270 */
[----:B------:R-:W-:Y:S01]  /*01c0*/  ISETP.NE.OR P1, PT, R0, 0xf, P1 ;  /* 0x0000000f0000780c */ /* 0x000fe20000f25670 */
[--C-:B------:R-:W-:Y:S01]  /*01d0*/  IMAD.WIDE R18, R19, 0x4, R6.reuse ;  /* 0x0000000413127825 */ /* 0x100fe200078e0206 */
[----:B------:R-:W-:Y:S02]  /*01e0*/  ISETP.GE.OR P3, PT, R13, R2, P3 ;  /* 0x000000020d00720c */ /* 0x000fe40001f66670 */
[----:B------:R-:W-:Y:S01]  /*01f0*/  ISETP.NE.OR P5, PT, R11, RZ, !P5 ;  /* 0x000000ff0b00720c */ /* 0x000fe20006fa5670 */
[----:B------:R-:W-:Y:S01]  /*0200*/  @!P4 VIADD R17, R8, 0xffffffff ;  /* 0xffffffff0811c836 */ /* 0x000fe20000000000 */
[----:B------:R-:W-:Y:S01]  /*0210*/  ISETP.NE.OR P0, PT, R0, RZ, !P0 ;  /* 0x000000ff0000720c */ /* 0x000fe20004705670 */
[----:B0-----:R-:W2:Y:S01]  /*0220*/  @!P2 LDG.E R20, desc[UR4][R18.64+-0x4] ;  /* 0xfffffc041214a981 */ /* 0x001ea2000c1e1900 */
[----:B------:R-:W-:Y:S01]  /*0230*/  ISETP.EQ.OR P1, PT, R15, RZ, P1 ;  /* 0x000000ff0f00720c */ /* 0x000fe20000f22670 */
[----:B------:R-:W-:-:S06]  /*0240*/  @!P4 IMAD.WIDE R16, R17, 0x4, R6 ;  /* 0x000000041110c825 */ /* 0x000fcc00078e0206 */
[----:B------:R-:W3:Y:S04]  /*0250*/  @!P3 LDG.E R12, desc[UR4][R4.64] ;  /* 0x00000004040cb981 */ /* 0x000ee8000c1e1900 */
[----:B------:R-:W4:Y:S04]  /*0260*/  @!P5 LDG.E R25, desc[UR4][R18.64] ;  /* 0x000000041219d981 */ /* 0x000f28000c1e1900 */
[----:B------:R-:W5:Y:S04]  /*0270*/  @!P0 LDG.E R27, desc[UR4][R4.64+-0x4] ;  /* 0xfffffc04041b8981 */ /* 0x000f68000c1e1900 */
[----:B------:R-:W2:Y:S04]  /*0280*/  @!P1 LDG.E R22, desc[UR4][R18.64+0x4] ;  /* 0x0000040412169981 */ /* 0x000ea8000c1e1900 */
[----:B------:R0:W2:Y:S01]  /*0290*/  @!P4 LDG.E R16, desc[UR4][R16.64] ;  /* 0x000000041010c981 */ /* 0x0000a2000c1e1900 */
[----:B------:R-:W1:Y:S01]  /*02a0*/  S2R R21, SR_CgaCtaId ;  /* 0x0000000000157919 */ /* 0x000e620000008800 */
[----:B------:R-:W-:Y:S01]  /*02b0*/  MOV R14, 0x400 ;  /* 0x00000400000e7802 */ /* 0x000fe20000000f00 */
[----:B------:R-:W-:-:S03]  /*02c0*/  IMAD R10, R11, 0x12, R0 ;  /* 0x000000120b0a7824 */ /* 0x000fc600078e0200 */
[----:B-1----:R-:W-:-:S05]  /*02d0*/  LEA R21, R21, R14, 0x18 ;  /* 0x0000000e15157211 */ /* 0x002fca00078ec0ff */
[--C-:B------:R-:W-:Y:S01]  /*02e0*/  IMAD R23, R10, 0x4, R21.reuse ;  /* 0x000000040a177824 */ /* 0x100fe200078e0215 */
[----:B------:R-:W-:Y:S01]  /*02f0*/  LEA R10, R0, R21, 0x2 ;  /* 0x00000015000a7211 */ /* 0x000fe200078e10ff */
[----:B------:R-:W-:Y:S01]  /*0300*/  IMAD R14, R11, 0x48, R21 ;  /* 0x000000480b0e7824 */ /* 0x000fe200078e0215 */
[----:B------:R-:W-:Y:S01]  /*0310*/  BSSY.RECONVERGENT B0, `(.L_x_1) ;  /* 0x000001e000007945 */ /* 0x000fe20003800200 */
[----:B0-----:R-:W-:-:S03]  /*0320*/  VIADD R17, R8, 0x1 ;  /* 0x0000000108117836 */ /* 0x001fc60000000000 */
[----:B------:R-:W-:Y:S01]  /*0330*/  BSSY.RELIABLE B1, `(.L_x_2) ;  /* 0x0000019000017945 */ /* 0x000fe20003800100 */
[----:B------:R-:W-:Y:S01]  /*0340*/  IMAD.WIDE R6, R17, 0x4, R6 ;  /* 0x0000000411067825 */ /* 0x000fe200078e0206 */
[----:B---3--:R0:W-:Y:S04]  /*0350*/  @!P3 STS [R23+0x4c], R12 ;  /* 0x00004c0c1700b388 */ /* 0x0081e80000000800 */
[----:B----4-:R0:W-:Y:S04]  /*0360*/  @!P5 STS [R10+0x4], R25 ;  /* 0x000004190a00d388 */ /* 0x0101e80000000800 */
[----:B-----5:R0:W-:Y:S04]  /*0370*/  @!P0 STS [R14+0x48], R27 ;  /* 0x0000481b0e008388 */ /* 0x0201e80000000800 */
[----:B--2---:R0:W-:Y:S04]  /*0380*/  @!P2 STS [R23], R20 ;  /* 0x000000141700a388 */ /* 0x0041e80000000800 */
[----:B------:R0:W-:Y:S04]  /*0390*/  @!P1 STS [R21+0x44], R22 ;  /* 0x0000441615009388 */ /* 0x0001e80000000800 */
[----:B------:R0:W-:Y:S01]  /*03a0*/  @!P4 STS [R21+0x4c8], R16 ;  /* 0x0004c8101500c388 */ /* 0x0001e20000000800 */
[----:B------:R-:W-:Y:S05]  /*03b0*/  @!P4 BRA `(.L_x_3) ;  /* 0x000000000040c947 */ /* 0x000fea0003800000 */
[----:B------:R-:W-:Y:S01]  /*03c0*/  ISETP.NE.OR P0, PT, R0, 0xf, P6 ;  /* 0x0000000f0000780c */ /* 0x000fe20003705670 */
[----:B------:R-:W-:Y:S04]  /*03d0*/  BSSY.RECONVERGENT B2, `(.L_x_4) ;  /* 0x000000c000027945 */ /* 0x000fe80003800200 */
[----:B------:R-:W-:Y:S08]  /*03e0*/  BSSY.RELIABLE B3, `(.L_x_5) ;  /* 0x0000008000037945 */ /* 0x000ff00003800100 */
[----:B------:R-:W-:Y:S05]  /*03f0*/  @P0 BRA `(.L_x_6) ;  /* 0x00000000000c0947 */ /* 0x000fea0003800000 */
[----:B------:R-:W2:Y:S04]  /*0400*/  LDG.E R0, desc[UR4][R6.64] ;  /* 0x0000000406007981 */ /* 0x000ea8000c1e1900 */
[----:B--2---:R1:W-:Y:S01]  /*0410*/  STS [R21+0x50c], R0 ;  /* 0x00050c0015007388 */ /* 0x0043e20000000800 */
[----:B------:R-:W-:Y:S05]  /*0420*/  BRA `(.L_x_7) ;  /* 0x00000000000c7947 */ /* 0x000fea0003800000 */
.L_x_6:
[----:B------:R-:W-:-:S13]  /*0430*/  ISETP.NE.AND P0, PT, R0, 0xf, PT ;  /* 0x0000000f0000780c */ /* 0x000fda0003f05270 */
[----:B------:R-:W-:Y:S05]  /*0440*/  @P0 BREAK.RELIABLE B3 ;  /* 0x0000000000030942 */ /* 0x000fea0003800100 */
[----:B------:R-:W-:Y:S05]  /*0450*/  @P0 BRA `(.L_x_8) ;  /* 0x00000000000c0947 */ /* 0x000fea0003800000 */
.L_x_7:
[----:B------:R-:W-:Y:S05]  /*0460*/  BSYNC.RELIABLE B3 ;  /* 0x0000000000037941 */ /* 0x000fea0003800100 */
.L_x_5:
[----:B------:R-:W2:Y:S04]  /*0470*/  LDG.E R5, desc[UR4][R4.64+0x4] ;  /* 0x0000040404057981 */ /* 0x000ea8000c1e1900 */
[----:B--2---:R2:W-:Y:S02]  /*0480*/  STS [R14+0x8c], R5 ;  /* 0x00008c050e007388 */ /* 0x0045e40000000800 */
.L_x_8:
[----:B------:R-:W-:Y:S05]  /*0490*/  BSYNC.RECONVERGENT B2 ;  /* 0x0000000000027941 */ /* 0x000fea0003800200 */
.L_x_4:
[----:B------:R-:W-:Y:S05]  /*04a0*/  @P6 BREAK.RELIABLE B1 ;  /* 0x0000000000016942 */ /* 0x000fea0003800100 */
[----:B------:R-:W-:Y:S05]  /*04b0*/  @P6 BRA `(.L_x_9) ;  /* 0x00000000000c6947 */ /* 0x000fea0003800000 */
.L_x_3:
[----:B------:R-:W-:Y:S05]  /*04c0*/  BSYNC.RELIABLE B1 ;  /* 0x0000000000017941 */ /* 0x000fea0003800100 */
.L_x_2:
[----:B------:R-:W3:Y:S04]  /*04d0*/  LDG.E R7, desc[UR4][R6.64+-0x4] ;  /* 0xfffffc0406077981 */ /* 0x000ee8000c1e1900 */
[----:B---3--:R3:W-:Y:S02]  /*04e0*/  STS [R10+0x4cc], R7 ;  /* 0x0004cc070a007388 */ /* 0x0087e40000000800 */
.L_x_9:
[----:B------:R-:W-:Y:S05]  /*04f0*/  BSYNC.RECONVERGENT B0 ;  /* 0x0000000000007941 */ /* 0x000fea0003800200 */
.L_x_1:
[----:B------:R-:W-:Y:S05]  /*0500*/  WARPSYNC.ALL ;  /* 0x0000000000007948 */ /* 0x000fea0003800000 */
[----:B------:R-:W-:Y:S01]  /*0510*/  BAR.SYNC.DEFER_BLOCKING 0x0 ;  /* 0x0000000000007b1d */ /* 0x000fe20000010000 */
[----:B------:R-:W-:Y:S01]  /*0520*/  ISETP.GE.AND P0, PT, R13, 0x1, PT ;  /* 0x000000010d00780c */ /* 0x000fe20003f06270 */
[----:B------:R-:W-:Y:S02]  /*0530*/  VIADD R2, R2, 0xffffffff ;  /* 0xffffffff02027836 */ /* 0x000fe40000000000 */
[----:B-1----:R-:W-:Y:S01]  /*0540*/  VIADD R0, R3, 0xffffffff ;  /* 0xffffffff03007836 */ /* 0x002fe20000000000 */
[----:B------:R-:W-:-:S04]  /*0550*/  ISETP.EQ.OR P0, PT, R15, RZ, !P0 ;  /* 0x000000ff0f00720c */ /* 0x000fc80004702670 */
[----:B------:R-:W-:-:S04]  /*0560*/  ISETP.GE.OR P0, PT, R13, R2, P0 ;  /* 0x000000020d00720c */ /* 0x000fc80000706670 */
[----:B------:R-:W-:-:S13]  /*0570*/  ISETP.GE.OR P0, PT, R15, R0, P0 ;  /* 0x000000000f00720c */ /* 0x000fda0000706670 */
[----:B------:R-:W-:Y:S05]  /*0580*/  @P0 EXIT ;  /* 0x000000000000094d */ /* 0x000fea0003800000 */
[----:B0--3--:R-:W-:-:S05]  /*0590*/  LEA R10, R11, R10, 0x6 ;  /* 0x0000000a0b0a7211 */ /* 0x009fca00078e30ff */
[----:B------:R-:W-:Y:S04]  /*05a0*/  LDS R0, [R10+0x40] ;  /* 0x000040000a007984 */ /* 0x000fe80000000800 */
[----:B------:R-:W0:Y:S04]  /*05b0*/  LDS R3, [R10+0x48] ;  /* 0x000048000a037984 */ /* 0x000e280000000800 */
[----:B------:R-:W-:Y:S04]  /*05c0*/  LDS R6, [R10+0x4] ;  /* 0x000004000a067984 */ /* 0x000fe80000000800 */
[----:B------:R-:W1:Y:S04]  /*05d0*/  LDS R11, [R10+0x84] ;  /* 0x000084000a0b7984 */ /* 0x000e680000000800 */
[----:B--2---:R-:W2:Y:S04]  /*05e0*/  LDS R5, [R10+0x88] ;  /* 0x000088000a057984 */ /* 0x004ea80000000800 */
[----:B------:R-:W3:Y:S04]  /*05f0*/  LDS R4, [R10+0x8] ;  /* 0x000008000a047984 */ /* 0x000ee80000000800 */
[----:B------:R-:W-:Y:S04]  /*0600*/  LDS R2, [R10+0x80] ;  /* 0x000080000a027984 */ /* 0x000fe80000000800 */
[----:B------:R-:W4:Y:S01]  /*0610*/  LDS R7, [R10] ;  /* 0x000000000a077984 */ /* 0x000f220000000800 */
[----:B0-----:R-:W-:-:S02]  /*0620*/  IMAD.IADD R0, R3, 0x1, -R0 ;  /* 0x0000000103007824 */ /* 0x001fc400078e0a00 */
[----:B-1----:R-:W-:Y:S02]  /*0630*/  IMAD.IADD R11, R6, 0x1, -R11 ;  /* 0x00000001060b7824 */ /* 0x002fe400078e0a0b */
[----:B--2---:R-:W-:Y:S02]  /*0640*/  IMAD R3, R0, 0x2, R5 ;  /* 0x0000000200037824 */ /* 0x004fe400078e0205 */
[----:B---3--:R-:W-:Y:S01]  /*0650*/  IMAD R11, R11, 0x2, R4 ;  /* 0x000000020b0b7824 */ /* 0x008fe200078e0204 */
[----:B----4-:R-:W-:-:S04]  /*0660*/  IADD3 R6, PT, PT, R2, R7, RZ ;  /* 0x0000000702067210 */ /* 0x010fc80007ffe0ff */
[----:B------:R-:W-:Y:S02]  /*0670*/  IADD3 R2, PT, PT, R11, -R2, -R5 ;  /* 0x800000020b027210 */ /* 0x000fe40007ffe805 */
[----:B------:R-:W-:Y:S02]  /*0680*/  IADD3 R3, PT, PT, -R6, R3, R4 ;  /* 0x0000000306037210 */ /* 0x000fe40007ffe104 */
[----:B------:R-:W-:-:S03]  /*0690*/  IADD3 R2, PT, PT, R7, R2, RZ ;  /* 0x0000000207027210 */ /* 0x000fc60007ffe0ff */
[----:B------:R-:W-:-:S04]  /*06a0*/  IMAD R3, R3, R3, RZ ;  /* 0x0000000303037224 */ /* 0x000fc800078e02ff */
[----:B------:R-:W-:-:S05]  /*06b0*/  IMAD R3, R2, R2, R3 ;  /* 0x0000000202037224 */ /* 0x000fca00078e0203 */
[----:B------:R-:W-:-:S13]  /*06c0*/  ISETP.GE.U32.AND P0, PT, R3, 0xfa1, PT ;  /* 0x00000fa10300780c */ /* 0x000fda0003f06070 */
[----:B------:R-:W0:Y:S01]  /*06d0*/  @P0 LDC.64 R2, c[0x0][0x388] ;  /* 0x0000e200ff020b82 */ /* 0x000e220000000a00 */
[----:B------:R-:W-:Y:S02]  /*06e0*/  @P0 IMAD.MOV.U32 R5, RZ, RZ, 0xff ;  /* 0x000000ffff050424 */ /* 0x000fe400078e00ff */
[----:B0-----:R-:W-:-:S05]  /*06f0*/  @P0 IMAD.WIDE R2, R9, 0x4, R2 ;  /* 0x0000000409020825 */ /* 0x001fca00078e0202 */
[----:B------:R0:W-:Y:S01]  /*0700*/  @P0 STG.E desc[UR4][R2.64], R5 ;  /* 0x0000000502000986 */ /* 0x0001e2000c101904 */
[----:B------:R-:W-:Y:S05]  /*0710*/  @P0 EXIT ;  /* 0x000000000000094d */ /* 0x000fea0003800000 */
[----:B0-----:R-:W0:Y:S02]  /*0720*/  LDC.64 R2, c[0x0][0x388] ;  /* 0x0000e200ff027b82 */ /* 0x001e240000000a00 */
[----:B0-----:R-:W-:-:S05]  /*0730*/  IMAD.WIDE R2, R9, 0x4, R2 ;  /* 0x0000000409027825 */ /* 0x001fca00078e0202 */
[----:B------:R-:W-:Y:S01]  /*0740*/  STG.E desc[UR4][R2.64], RZ ;  /* 0x000000ff02007986 */ /* 0x000fe2000c101904 */
[----:B------:R-:W-:Y:S05]  /*0750*/  EXIT ;  /* 0x000000000000794d */ /* 0x000fea0003800000 */
.L_x_10:
        /* <DEDUP_REMOVED lines=10> */
.L_x_15:


//--------------------- .text._Z14sobel_gpu_appxPjS_ii --------------------------
	.section	.text._Z14sobel_gpu_appxPjS_ii,"ax",@progbits
	.align	128
        .global         _Z14sobel_gpu_appxPjS_ii
        .type           _Z14sobel_gpu_appxPjS_ii,@function
        .size           _Z14sobel_gpu_appxPjS_ii,(.L_x_16 - _Z14sobel_gpu_appxPjS_ii)
        .other          _Z14sobel_gpu_appxPjS_ii,@"STO_CUDA_ENTRY STV_DEFAULT"
_Z14sobel_gpu_appxPjS_ii:
.text._Z14sobel_gpu_appxPjS_ii:
[----:B------:R-:W-:Y:S01]  /*0000*/  LDC R1, c[0x0][0x37c] ;  /* 0x0000df00ff017b82 */ /* 0x000fe20000000800 */
[----:B------:R-:W0:Y:S07]  /*0010*/  S2R R3, SR_TID.Y ;  /* 0x0000000000037919 */ /* 0x000e2e0000002200 */
[----:B------:R-:W1:Y:S01]  /*0020*/  LDC R5, c[0x0][0x360] ;  /* 0x0000d800ff057b82 */ /* 0x000e620000000800 */
[----:B------:R-:W1:Y:S07]  /*0030*/  S2R R0, SR_TID.X ;  /* 0x0000000000007919 */ /* 0x000e6e0000002100 */
[----:B------:R-:W0:Y:S08]  /*0040*/  S2UR UR5, SR_CTAID.Y ;  /* 0x00000000000579c3 */ /* 0x000e300000002600 */
[----:B------:R-:W0:Y:S08]  /*0050*/  LDC R2, c[0x0][0x364] ;  /* 0x0000d900ff027b82 */ /* 0x000e300000000800 */
[----:B------:R-:W1:Y:S08]  /*0060*/  S2UR UR4, SR_CTAID.X ;  /* 0x00000000000479c3 */ /* 0x000e700000002500 */
[----:B------:R-:W2:Y:S01]  /*0070*/  LDC.64 R6, c[0x0][0x390] ;  /* 0x0000e400ff067b82 */ /* 0x000ea20000000a00 */
[----:B0-----:R-:W-:-:S05]  /*0080*/  IMAD R3, R2, UR5, R3 ;  /* 0x0000000502037c24 */ /* 0x001fca000f8e0203 */
[----:B------:R-:W-:Y:S01]  /*0090*/  ISETP.NE.AND P0, PT, R3, RZ, PT ;  /* 0x000000ff0300720c */ /* 0x000fe20003f05270 */
[----:B-1----:R-:W-:-:S05]  /*00a0*/  IMAD R0, R5, UR4, R0 ;  /* 0x0000000405007c24 */ /* 0x002fca000f8e0200 */
[----:B------:R-:W-:Y:S01]  /*00b0*/  ISETP.LT.OR P0, PT, R0, 0x1, !P0 ;  /* 0x000000010000780c */ /* 0x000fe20004701670 */
[----:B--2---:R-:W-:Y:S02]  /*00c0*/  VIADD R5, R6, 0xffffffff ;  /* 0xffffffff06057836 */ /* 0x004fe40000000000 */
[----:B------:R-:W-:-:S03]  /*00d0*/  VIADD R2, R7, 0xffffffff ;  /* 0xffffffff07027836 */ /* 0x000fc60000000000 */
[----:B------:R-:W-:-:S04]  /*00e0*/  ISETP.GE.OR P0, PT, R0, R5, P0 ;  /* 0x000000050000720c */ /* 0x000fc80000706670 */
[----:B------:R-:W-:-:S13]  /*00f0*/  ISETP.GE.OR P0, PT, R3, R2, P0 ;  /* 0x000000020300720c */ /* 0x000fda0000706670 */
[----:B------:R-:W-:Y:S05]  /*0100*/  @P0 EXIT ;  /* 0x000000000000094d */ /* 0x000fea0003800000 */
[----:B------:R-:W0:Y:S01]  /*0110*/  LDCU.64 UR6, c[0x0][0x380] ;  /* 0x00007000ff0677ac */ /* 0x000e220008000a00 */
[----:B------:R-:W-:Y:S01]  /*0120*/  IMAD R3, R3, R6, RZ ;  /* 0x0000000603037224 */ /* 0x000fe200078e02ff */
[----:B------:R-:W1:Y:S03]  /*0130*/  LDCU.64 UR4, c[0x0][0x358] ;  /* 0x00006b00ff0477ac */ /* 0x000e660008000a00 */
[----:B------:R-:W-:-:S04]  /*0140*/  IMAD.IADD R5, R3, 0x1, -R6 ;  /* 0x0000000103057824 */ /* 0x000fc800078e0a06 */
[----:B------:R-:W-:Y:S01]  /*0150*/  IMAD R7, R6, 0x2, R5 ;  /* 0x0000000206077824 */ /* 0x000fe200078e0205 */
[----:B------:R-:W-:-:S04]  /*0160*/  IADD3 R8, P0, PT, R0, R5, RZ ;  /* 0x0000000500087210 */ /* 0x000fc80007f1e0ff */
[----:B------:R-:W-:Y:S02]  /*0170*/  IADD3 R2, P2, PT, R0, R7, RZ ;  /* 0x0000000700027210 */ /* 0x000fe40007f5e0ff */
[----:B------:R-:W-:Y:S02]  /*0180*/  LEA.HI.X.SX32 R5, R5, RZ, 0x1, P0 ;  /* 0x000000ff05057211 */ /* 0x000fe400000f0eff */
[----:B0-----:R-:W-:Y:S02]  /*0190*/  LEA R4, P1, R8, UR6, 0x2 ;  /* 0x0000000608047c11 */ /* 0x001fe4000f8210ff */
[----:B------:R-:W-:Y:S02]  /*01a0*/  IADD3 R9, P0, PT, R0, R3, RZ ;  /* 0x0000000300097210 */ /* 0x000fe40007f1e0ff */
[----:B------:R-:W-:Y:S02]  /*01b0*/  LEA.HI.X.SX32 R7, R7, RZ, 0x1, P2 ;  /* 0x000000ff07077211 */ /* 0x000fe400010f0eff */
[----:B------:R-:W-:-:S02]  /*01c0*/  LEA R6, P2, R2, UR6, 0x2 ;  /* 0x0000000602067c11 */ /* 0x000fc4000f8410ff */
[----:B------:R-:W-:Y:S02]  /*01d0*/  LEA.HI.X R5, R8, UR7, R5, 0x2, P1 ;  /* 0x0000000708057c11 */ /* 0x000fe400088f1405 */
[----:B------:R-:W-:Y:S02]  /*01e0*/  LEA.HI.X.SX32 R10, R3, RZ, 0x1, P0 ;  /* 0x000000ff030a7211 */ /* 0x000fe400000f0eff */
[C---:B------:R-:W-:Y:S02]  /*01f0*/  LEA R8, P0, R9.reuse, UR6, 0x2 ;  /* 0x0000000609087c11 */ /* 0x040fe4000f8010ff */
[----:B------:R-:W-:Y:S02]  /*0200*/  LEA.HI.X R7, R2, UR7, R7, 0x2, P2 ;  /* 0x0000000702077c11 */ /* 0x000fe400090f1407 */
[----:B------:R-:W-:Y:S01]  /*0210*/  LEA.HI.X R9, R9, UR7, R10, 0x2, P0 ;  /* 0x0000000709097c11 */ /* 0x000fe200080f140a */
[----:B-1----:R-:W2:Y:S04]  /*0220*/  LDG.E R2, desc[UR4][R4.64+-0x4] ;  /* 0xfffffc0404027981 */ /* 0x002ea8000c1e1900 */
[----:B------:R-:W2:Y:S04]  /*0230*/  LDG.E R13, desc[UR4][R6.64+-0x4] ;  /* 0xfffffc04060d7981 */ /* 0x000ea8000c1e1900 */
[----:B------:R-:W3:Y:S04]  /*0240*/  LDG.E R12, desc[UR4][R8.64+0x4] ;  /* 0x00000404080c7981 */ /* 0x000ee8000c1e1900 */
[----:B------:R-:W4:Y:S04]  /*0250*/  LDG.E R11, desc[UR4][R8.64+-0x4] ;  /* 0xfffffc04080b7981 */ /* 0x000f28000c1e1900 */
[----:B------:R0:W5:Y:S04]  /*0260*/  LDG.E R14, desc[UR4][R6.64+0x4] ;  /* 0x00000404060e7981 */ /* 0x000168000c1e1900 */
[----:B------:R-:W5:Y:S01]  /*0270*/  LDG.E R10, desc[UR4][R4.64+0x4] ;  /* 0x00000404040a7981 */ /* 0x000f62000c1e1900 */
[----:B0-----:R-:W-:-:S02]  /*0280*/  IADD3 R7, PT, PT, R0, R3, RZ ;  /* 0x0000000300077210 */ /* 0x001fc40007ffe0ff */
[----:B--2---:R-:W-:Y:S01]  /*0290*/  IADD3 R16, PT, PT, R2, R13, RZ ;  /* 0x0000000d02107210 */ /* 0x004fe20007ffe0ff */
[----:B---3--:R-:W-:-:S04]  /*02a0*/  IMAD R15, R12, 0x2, R13 ;  /* 0x000000020c0f7824 */ /* 0x008fc800078e020d */
[C---:B----4-:R-:W-:Y:S02]  /*02b0*/  IMAD R13, R11.reuse, 0x2, R16 ;  /* 0x000000020b0d7824 */ /* 0x050fe400078e0210 */
[----:B------:R-:W-:Y:S01]  /*02c0*/  IMAD R11, R11, 0x2, R2 ;  /* 0x000000020b0b7824 */ /* 0x000fe200078e0202 */
[----:B-----5:R-:W-:Y:S01]  /*02d0*/  IADD3 R15, PT, PT, R14, R15, RZ ;  /* 0x0000000f0e0f7210 */ /* 0x020fe20007ffe0ff */
[----:B------:R-:W-:-:S03]  /*02e0*/  IMAD.IADD R13, R10, 0x1, -R13 ;  /* 0x000000010a0d7824 */ /* 0x000fc600078e0a0d */
[----:B------:R-:W-:Y:S01]  /*02f0*/  IADD3 R11, PT, PT, -R15, R11, R10 ;  /* 0x0000000b0f0b7210 */ /* 0x000fe20007ffe10a */
[----:B------:R-:W-:-:S04]  /*0300*/  IMAD R13, R12, 0x2, R13 ;  /* 0x000000020c0d7824 */ /* 0x000fc800078e020d */
[----:B------:R-:W-:Y:S02]  /*0310*/  IMAD R2, R11, R11, RZ ;  /* 0x0000000b0b027224 */ /* 0x000fe400078e02ff */
[----:B------:R-:W-:-:S04]  /*0320*/  IMAD.IADD R13, R14, 0x1, R13 ;  /* 0x000000010e0d7824 */ /* 0x000fc800078e020d */
        /* <DEDUP_REMOVED lines=11> */
.L_x_11:
        /* <DEDUP_REMOVED lines=10> */
.L_x_16:


//--------------------- .text._Z18sobel_gpu_regreusePjS_ii --------------------------
	.section	.text._Z18sobel_gpu_regreusePjS_ii,"ax",@progbits
	.align	128
        .global         _Z18sobel_gpu_regreusePjS_ii
        .type           _Z18sobel_gpu_regreusePjS_ii,@function
        .size           _Z18sobel_gpu_regreusePjS_ii,(.L_x_17 - _Z18sobel_gpu_regreusePjS_ii)
        .other          _Z18sobel_gpu_regreusePjS_ii,@"STO_CUDA_ENTRY STV_DEFAULT"
_Z18sobel_gpu_regreusePjS_ii:
.text._Z18sobel_gpu_regreusePjS_ii:
        /* <DEDUP_REMOVED lines=19> */
[----:B------:R-:W1:Y:S01]  /*0130*/  LDC.64 R8, c[0x0][0x380] ;  /* 0x0000e000ff087b82 */ /* 0x000e620000000a00 */
[----:B------:R-:W2:Y:S02]  /*0140*/  LDCU.64 UR4, c[0x0][0x358] ;  /* 0x00006b00ff0477ac */ /* 0x000ea40008000a00 */
[----:B------:R-:W-:-:S05]  /*0150*/  IMAD.IADD R15, R3, 0x1, -R2 ;  /* 0x00000001030f7824 */ /* 0x000fca00078e0a02 */
[-C--:B------:R-:W-:Y:S02]  /*0160*/  LEA R5, R2, R15.reuse, 0x1 ;  /* 0x0000000f02057211 */ /* 0x080fe400078e08ff */
[C---:B------:R-:W-:Y:S02]  /*0170*/  IADD3 R4, P0, PT, R12.reuse, R15, RZ ;  /* 0x0000000f0c047210 */ /* 0x040fe40007f1e0ff */
[----:B------:R-:W-:Y:S02]  /*0180*/  IADD3 R0, P2, PT, R12, R5, RZ ;  /* 0x000000050c007210 */ /* 0x000fe40007f5e0ff */
[----:B------:R-:W-:Y:S02]  /*0190*/  LEA.HI.X.SX32 R7, R15, RZ, 0x1, P0 ;  /* 0x000000ff0f077211 */ /* 0x000fe400000f0eff */
[----:B0-----:R-:W-:Y:S02]  /*01a0*/  LEA R10, P1, R4, UR6, 0x2 ;  /* 0x00000006040a7c11 */ /* 0x001fe4000f8210ff */
[----:B------:R-:W-:-:S02]  /*01b0*/  IADD3 R13, P0, PT, R12, R3, RZ ;  /* 0x000000030c0d7210 */ /* 0x000fc40007f1e0ff */
[----:B------:R-:W-:Y:S02]  /*01c0*/  LEA.HI.X.SX32 R5, R5, RZ, 0x1, P2 ;  /* 0x000000ff05057211 */ /* 0x000fe400010f0eff */
[----:B------:R-:W-:Y:S02]  /*01d0*/  LEA R6, P2, R0, UR6, 0x2 ;  /* 0x0000000600067c11 */ /* 0x000fe4000f8410ff */
[----:B------:R-:W-:Y:S02]  /*01e0*/  LEA.HI.X R11, R4, UR7, R7, 0x2, P1 ;  /* 0x00000007040b7c11 */ /* 0x000fe400088f1407 */
[----:B------:R-:W-:Y:S02]  /*01f0*/  LEA.HI.X.SX32 R14, R3, RZ, 0x1, P0 ;  /* 0x000000ff030e7211 */ /* 0x000fe400000f0eff */
[----:B------:R-:W-:Y:S02]  /*0200*/  LEA R4, P0, R13, UR6, 0x2 ;  /* 0x000000060d047c11 */ /* 0x000fe4000f8010ff */
[----:B------:R-:W-:-:S02]  /*0210*/  LEA.HI.X R7, R0, UR7, R5, 0x2, P2 ;  /* 0x0000000700077c11 */ /* 0x000fc400090f1405 */
[----:B------:R-:W-:Y:S02]  /*0220*/  LEA.HI.X R5, R13, UR7, R14, 0x2, P0 ;  /* 0x000000070d057c11 */ /* 0x000fe400080f140e */
[----:B--2---:R-:W2:Y:S01]  /*0230*/  LDG.E R13, desc[UR4][R10.64+-0x4] ;  /* 0xfffffc040a0d7981 */ /* 0x004ea2000c1e1900 */
[----:B------:R-:W-:-:S03]  /*0240*/  IMAD.IADD R3, R12, 0x1, R3 ;  /* 0x000000010c037824 */ /* 0x000fc600078e0203 */
[----:B------:R-:W2:Y:S01]  /*0250*/  LDG.E R0, desc[UR4][R6.64+-0x4] ;  /* 0xfffffc0406007981 */ /* 0x000ea2000c1e1900 */
[----:B------:R-:W-:-:S03]  /*0260*/  IMAD.IADD R15, R12, 0x1, R15 ;  /* 0x000000010c0f7824 */ /* 0x000fc600078e020f */
[----:B------:R-:W3:Y:S01]  /*0270*/  LDG.E R12, desc[UR4][R4.64+-0x4] ;  /* 0xfffffc04040c7981 */ /* 0x000ee2000c1e1900 */
[----:B------:R-:W-:Y:S01]  /*0280*/  IADD3 R17, PT, PT, R3, R2, RZ ;  /* 0x0000000203117210 */ /* 0x000fe20007ffe0ff */
[--C-:B-1----:R-:W-:Y:S02]  /*0290*/  IMAD.WIDE R14, R15, 0x4, R8.reuse ;  /* 0x000000040f0e7825 */ /* 0x102fe400078e0208 */
[----:B------:R-:W4:Y:S02]  /*02a0*/  LDG.E R2, desc[UR4][R10.64+0x4] ;  /* 0x000004040a027981 */ /* 0x000f24000c1e1900 */
[----:B------:R-:W-:Y:S02]  /*02b0*/  IMAD.WIDE R8, R17, 0x4, R8 ;  /* 0x0000000411087825 */ /* 0x000fe400078e0208 */
[----:B------:R-:W5:Y:S04]  /*02c0*/  LDG.E R16, desc[UR4][R4.64+0x4] ;  /* 0x0000040404107981 */ /* 0x000f68000c1e1900 */
[----:B------:R-:W5:Y:S04]  /*02d0*/  LDG.E R17, desc[UR4][R6.64+0x4] ;  /* 0x0000040406117981 */ /* 0x000f68000c1e1900 */
[----:B------:R-:W5:Y:S04]  /*02e0*/  LDG.E R14, desc[UR4][R14.64] ;  /* 0x000000040e0e7981 */ /* 0x000f68000c1e1900 */
[----:B------:R-:W5:Y:S01]  /*02f0*/  LDG.E R8, desc[UR4][R8.64] ;  /* 0x0000000408087981 */ /* 0x000f62000c1e1900 */
[----:B--2---:R-:W-:-:S04]  /*0300*/  IMAD.IADD R19, R13, 0x1, R0 ;  /* 0x000000010d137824 */ /* 0x004fc800078e0200 */
[----:B---3--:R-:W-:-:S05]  /*0310*/  IMAD R19, R12, 0x2, R19 ;  /* 0x000000020c137824 */ /* 0x008fca00078e0213 */
[----:B----4-:R-:W-:Y:S01]  /*0320*/  IADD3 R19, PT, PT, R2, -R19, RZ ;  /* 0x8000001302137210 */ /* 0x010fe20007ffe0ff */
[----:B------:R-:W-:-:S03]  /*0330*/  IMAD.IADD R13, R13, 0x1, R2 ;  /* 0x000000010d0d7824 */ /* 0x000fc600078e0202 */
[----:B-----5:R-:W-:Y:S01]  /*0340*/  LEA R16, R16, R19, 0x1 ;  /* 0x0000001310107211 */ /* 0x020fe200078e08ff */
[----:B------:R-:W-:-:S03]  /*0350*/  IMAD.IADD R11, R0, 0x1, R17 ;  /* 0x00000001000b7824 */ /* 0x000fc600078e0211 */
[----:B------:R-:W-:Y:S01]  /*0360*/  IADD3 R16, PT, PT, R17, R16, RZ ;  /* 0x0000001011107210 */ /* 0x000fe20007ffe0ff */
[----:B------:R-:W-:Y:S02]  /*0370*/  IMAD R13, R14, 0x2, R13 ;  /* 0x000000020e0d7824 */ /* 0x000fe400078e020d */
[----:B------:R-:W-:Y:S02]  /*0380*/  IMAD R0, R8, 0x2, R11 ;  /* 0x0000000208007824 */ /* 0x000fe400078e020b */
[----:B------:R-:W-:Y:S02]  /*0390*/  IMAD R5, R16, R16, RZ ;  /* 0x0000001010057224 */ /* 0x000fe400078e02ff */
[----:B------:R-:W-:-:S04]  /*03a0*/  IMAD.IADD R0, R13, 0x1, -R0 ;  /* 0x000000010d007824 */ /* 0x000fc800078e0a00 */
        /* <DEDUP_REMOVED lines=11> */
.L_x_12:
        /* <DEDUP_REMOVED lines=10> */
.L_x_17:


//--------------------- .text._Z14sobel_gpu_basePjS_ii --------------------------
	.section	.text._Z14sobel_gpu_basePjS_ii,"ax",@progbits
	.align	128
        .global         _Z14sobel_gpu_basePjS_ii
        .type           _Z14sobel_gpu_basePjS_ii,@function
        .size           _Z14sobel_gpu_basePjS_ii,(.L_x_18 - _Z14sobel_gpu_basePjS_ii)
        .other          _Z14sobel_gpu_basePjS_ii,@"STO_CUDA_ENTRY STV_DEFAULT"
_Z14sobel_gpu_basePjS_ii:
.text._Z14sobel_gpu_basePjS_ii:
        /* <DEDUP_REMOVED lines=21> */
[----:B------:R-:W-:Y:S01]  /*0150*/  IMAD.IADD R13, R3, 0x1, -R2 ;  /* 0x00000001030d7824 */ /* 0x000fe200078e0a02 */
[----:B------:R-:W-:-:S04]  /*0160*/  IADD3 R7, P1, PT, R12, R3, RZ ;  /* 0x000000030c077210 */ /* 0x000fc80007f3e0ff */
[-C--:B------:R-:W-:Y:S02]  /*0170*/  LEA R5, R2, R13.reuse, 0x1 ;  /* 0x0000000d02057211 */ /* 0x080fe400078e08ff */
[C---:B------:R-:W-:Y:S02]  /*0180*/  IADD3 R11, P0, PT, R12.reuse, R13, RZ ;  /* 0x0000000d0c0b7210 */ /* 0x040fe40007f1e0ff */
[----:B------:R-:W-:Y:S02]  /*0190*/  IADD3 R0, P2, PT, R12, R5, RZ ;  /* 0x000000050c007210 */ /* 0x000fe40007f5e0ff */
[----:B------:R-:W-:Y:S02]  /*01a0*/  LEA.HI.X.SX32 R16, R13, RZ, 0x1, P0 ;  /* 0x000000ff0d107211 */ /* 0x000fe400000f0eff */
[----:B------:R-:W-:Y:S02]  /*01b0*/  LEA.HI.X.SX32 R5, R5, RZ, 0x1, P2 ;  /* 0x000000ff05057211 */ /* 0x000fe400010f0eff */
[----:B0-----:R-:W-:-:S02]  /*01c0*/  LEA R10, P0, R11, UR6, 0x2 ;  /* 0x000000060b0a7c11 */ /* 0x001fc4000f8010ff */
[----:B------:R-:W-:Y:S02]  /*01d0*/  LEA R4, P2, R0, UR6, 0x2 ;  /* 0x0000000600047c11 */ /* 0x000fe4000f8410ff */
[----:B------:R-:W-:Y:S01]  /*01e0*/  LEA.HI.X.SX32 R14, R3, RZ, 0x1, P1 ;  /* 0x000000ff030e7211 */ /* 0x000fe200008f0eff */
[----:B------:R-:W-:Y:S01]  /*01f0*/  IMAD.IADD R3, R12, 0x1, R3 ;  /* 0x000000010c037824 */ /* 0x000fe200078e0203 */
[----:B------:R-:W-:Y:S02]  /*0200*/  LEA R6, P1, R7, UR6, 0x2 ;  /* 0x0000000607067c11 */ /* 0x000fe4000f8210ff */
[----:B------:R-:W-:Y:S02]  /*0210*/  LEA.HI.X R11, R11, UR7, R16, 0x2, P0 ;  /* 0x000000070b0b7c11 */ /* 0x000fe400080f1410 */
[----:B------:R-:W-:Y:S02]  /*0220*/  LEA.HI.X R5, R0, UR7, R5, 0x2, P2 ;  /* 0x0000000700057c11 */ /* 0x000fe400090f1405 */
[----:B------:R-:W-:Y:S01]  /*0230*/  LEA.HI.X R7, R7, UR7, R14, 0x2, P1 ;  /* 0x0000000707077c11 */ /* 0x000fe200088f140e */
[----:B--2---:R-:W2:Y:S01]  /*0240*/  LDG.E R0, desc[UR4][R10.64+-0x4] ;  /* 0xfffffc040a007981 */ /* 0x004ea2000c1e1900 */
[----:B------:R-:W-:-:S03]  /*0250*/  IMAD.IADD R19, R3, 0x1, R2 ;  /* 0x0000000103137824 */ /* 0x000fc600078e0202 */
[----:B------:R-:W2:Y:S01]  /*0260*/  LDG.E R15, desc[UR4][R4.64+-0x4] ;  /* 0xfffffc04040f7981 */ /* 0x000ea2000c1e1900 */
[----:B------:R-:W-:Y:S01]  /*0270*/  IADD3 R17, PT, PT, R12, R13, RZ ;  /* 0x0000000d0c117210 */ /* 0x000fe20007ffe0ff */
[--C-:B-1----:R-:W-:Y:S02]  /*0280*/  IMAD.WIDE R12, R19, 0x4, R8.reuse ;  /* 0x00000004130c7825 */ /* 0x102fe400078e0208 */
[----:B------:R-:W3:Y:S02]  /*0290*/  LDG.E R2, desc[UR4][R6.64+-0x4] ;  /* 0xfffffc0406027981 */ /* 0x000ee4000c1e1900 */
[----:B------:R-:W-:Y:S02]  /*02a0*/  IMAD.WIDE R8, R17, 0x4, R8 ;  /* 0x0000000411087825 */ /* 0x000fe400078e0208 */
[----:B------:R-:W4:Y:S04]  /*02b0*/  LDG.E R19, desc[UR4][R10.64+0x4] ;  /* 0x000004040a137981 */ /* 0x000f28000c1e1900 */
[----:B------:R-:W5:Y:S04]  /*02c0*/  LDG.E R12, desc[UR4][R12.64] ;  /* 0x000000040c0c7981 */ /* 0x000f68000c1e1900 */
[----:B------:R-:W5:Y:S04]  /*02d0*/  LDG.E R21, desc[UR4][R6.64+0x4] ;  /* 0x0000040406157981 */ /* 0x000f68000c1e1900 */
[----:B------:R-:W5:Y:S04]  /*02e0*/  LDG.E R23, desc[UR4][R4.64+0x4] ;  /* 0x0000040404177981 */ /* 0x000f68000c1e1900 */
[----:B------:R-:W5:Y:S01]  /*02f0*/  LDG.E R9, desc[UR4][R8.64] ;  /* 0x0000000408097981 */ /* 0x000f62000c1e1900 */
[----:B--2---:R-:W-:-:S04]  /*0300*/  IMAD.IADD R17, R0, 0x1, R15 ;  /* 0x0000000100117824 */ /* 0x004fc800078e020f */
[----:B---3--:R-:W-:-:S05]  /*0310*/  IMAD R2, R2, 0x2, R17 ;  /* 0x0000000202027824 */ /* 0x008fca00078e0211 */
[----:B----4-:R-:W-:Y:S01]  /*0320*/  IADD3 R2, PT, PT, -R2, R19, RZ ;  /* 0x0000001302027210 */ /* 0x010fe20007ffe1ff */
[----:B-----5:R-:W-:-:S04]  /*0330*/  IMAD R14, R12, 0x2, R15 ;  /* 0x000000020c0e7824 */ /* 0x020fc800078e020f */
[----:B------:R-:W-:Y:S02]  /*0340*/  IMAD R2, R21, 0x2, R2 ;  /* 0x0000000215027824 */ /* 0x000fe400078e0202 */
[----:B------:R-:W-:Y:S02]  /*0350*/  IMAD.IADD R14, R23, 0x1, R14 ;  /* 0x00000001170e7824 */ /* 0x000fe400078e020e */
[----:B------:R-:W-:Y:S01]  /*0360*/  IMAD.IADD R2, R2, 0x1, R23 ;  /* 0x0000000102027824 */ /* 0x000fe200078e0217 */
[----:B------:R-:W-:-:S03]  /*0370*/  LEA R0, R9, R0, 0x1 ;  /* 0x0000000009007211 */ /* 0x000fc600078e08ff */
[----:B------:R-:W-:Y:S01]  /*0380*/  IMAD R7, R2, R2, RZ ;  /* 0x0000000202077224 */ /* 0x000fe200078e02ff */
[----:B------:R-:W-:-:S05]  /*0390*/  IADD3 R0, PT, PT, -R14, R0, R19 ;  /* 0x000000000e007210 */ /* 0x000fca0007ffe113 */
        /* <DEDUP_REMOVED lines=11> */
.L_x_13:
        /* <DEDUP_REMOVED lines=11> */
.L_x_18:


//--------------------- .nv.shared._Z17sobel_gpu_shared2PjS_ii --------------------------
	.section	.nv.shared._Z17sobel_gpu_shared2PjS_ii,"aw",@nobits
	.sectionflags	@""
	.align	4
.nv.shared._Z17sobel_gpu_shared2PjS_ii:
	.zero		5120


//--------------------- .nv.shared.reserved.0     --------------------------
	.section	.nv.shared.reserved.0,"aw",@nobits
	.weak		__nv_reservedSMEM_offset_0_alias
	.size		__nv_reservedSMEM_offset_0_alias, 0, 64
	.other		__nv_reservedSMEM_offset_0_alias,@"STO_CUDA_RESERVED_SHARED STV_DEFAULT"
__nv_reservedSMEM_offset_0_alias:
	.zero		0
	.zero		64


//--------------------- .nv.shared._Z16sobel_gpu_sharedPjS_ii --------------------------
	.section	.nv.shared._Z16sobel_gpu_sharedPjS_ii,"aw",@nobits
	.sectionflags	@""
	.align	4
.nv.shared._Z16sobel_gpu_sharedPjS_ii:
	.zero		2320


//--------------------- .nv.constant0._Z17sobel_gpu_shared2PjS_ii --------------------------
	.section	.nv.constant0._Z17sobel_gpu_shared2PjS_ii,"a",@progbits
	.sectionflags	@""
	.align	4
.nv.constant0._Z17sobel_gpu_shared2PjS_ii:
	.zero		920


//--------------------- .nv.constant0._Z16sobel_gpu_sharedPjS_ii --------------------------
	.section	.nv.constant0._Z16sobel_gpu_sharedPjS_ii,"a",@progbits
	.sectionflags	@""
	.align	4
.nv.constant0._Z16sobel_gpu_sharedPjS_ii:
	.zero		920


//--------------------- .nv.constant0._Z14sobel_gpu_appxPjS_ii --------------------------
	.section	.nv.constant0._Z14sobel_gpu_appxPjS_ii,"a",@progbits
	.sectionflags	@""
	.align	4
.nv.constant0._Z14sobel_gpu_appxPjS_ii:
	.zero		920


//--------------------- .nv.constant0._Z18sobel_gpu_regreusePjS_ii --------------------------
	.section	.nv.constant0._Z18sobel_gpu_regreusePjS_ii,"a",@progbits
	.sectionflags	@""
	.align	4
.nv.constant0._Z18sobel_gpu_regreusePjS_ii:
	.zero		920


//--------------------- .nv.constant0._Z14sobel_gpu_basePjS_ii --------------------------
	.section	.nv.constant0._Z14sobel_gpu_basePjS_ii,"a",@progbits
	.sectionflags	@""
	.align	4
.nv.constant0._Z14sobel_gpu_basePjS_ii:
	.zero		920


//--------------------- SYMBOLS --------------------------

	.type		.nv.reservedSmem.offset0,@object
	.size		.nv.reservedSmem.offset0,0x4
	.type		.nv.reservedSmem.cap,@object
	.size		.nv.reservedSmem.cap,0x4
